	.target	sm_90a

	.elftype	@"ET_EXEC"


//--------------------- .note.nv.tkinfo           --------------------------
	.section	.note.nv.tkinfo,"",@"SHT_NOTE"
	.sectionflags	@"SHF_NOTE_NV_TKINFO"
	.tkinfo
        /*0018*/ 	.word	0x00000002
        /*0030*/ 	.string	""
        /*0030*/ 	.string	"ptxas"
        /*0030*/ 	.string	"Cuda compilation tools, release 13.0, V13.0.88"
        /*0030*/ 	.string	"Build cuda_13.0.r13.0/compiler.36424714_0"
        /*0030*/ 	.string	"-arch sm_90a -m 64 "



//--------------------- .note.nv.cuinfo           --------------------------
	.section	.note.nv.cuinfo,"",@"SHT_NOTE"
	.sectionflags	@"SHF_NOTE_NV_CUINFO"
        /*0018*/ 	.short	0x0002
        /*001a*/ 	.short	0x005a
        /*001c*/ 	.short	0x0082
	.zero		2


//--------------------- .nv.info                  --------------------------
	.section	.nv.info,"",@"SHT_CUDA_INFO"
	.align	4


	//----- nvinfo : EIATTR_REGCOUNT
	.align		4
        /*0000*/ 	.byte	0x04, 0x2f
        /*0002*/ 	.short	(.L_12 - .L_11)
	.align		4
.L_11:
        /*0004*/ 	.word	index@(_ZN7cutlass13device_kernelINS_4gemm6kernel13GemmUniversalIN4cute5tupleIJiiiiEEENS1_10collective13CollectiveMmaINS1_40MainloopSm90TmaGmmaWarpSpecializedSparseILi5ENS5_IJNS4_1CILi1EEESB_SB_EEENS1_32KernelTmaWarpSpecializedPingpongEEENS5_IJNSA_ILi64EEENSA_ILi128EEESG_EEENS_6half_tENS5_IJNS4_6LayoutINS5_IJiNS5_IJNSA_ILi2EEEiEEEiEEENS5_IJlNS5_IJSB_SK_EEElEEEEENSJ_INS5_IJNS5_IJNS5_IJNSA_ILi8EEESK_NSA_ILi4EEEEEEiEEENS5_IJNS5_IJNSA_ILi16EEESK_SR_EEEiEEEiEEENS5_IJNS5_IJNS5_IJSG_SU_NSA_ILi2048EEEEEENSA_ILi8192EEEEEENS5_IJNS5_IJSB_NSA_ILi1024EEENSA_ILi32EEEEEElEEElEEEEEEEESI_NS5_IJlSB_lEEENS4_8TiledMMAINS4_8MMA_AtomIJNS4_4SM904GMMA6SPARSE27GMMA_64x128x32_F32F16F16_SSILNS1D_5MajorE0ELS1G_0ELNS1D_7ScaleInE1ELS1H_1ELNS1D_9SparseSelE0EEEEEENSJ_ISC_NS5_IJNSA_ILi0EEES1L_S1L_EEEEENS5_IJNS4_10UnderscoreES1O_S1O_EEEEENS4_13SM90_TMA_LOADENS4_14ComposedLayoutINS4_7SwizzleILi3ELi4ELi3EEENS4_25smem_sparse_ptr_flag_bitsILi2ELi16EEENSJ_INS5_IJNS5_IJSB_SQ_EEENS5_IJSK_SF_EEEEEENS5_IJNS5_IJS1L_SG_EEESN_EEEEEEEvNS4_8identityES1R_NS1S_IS1U_NS4_18smem_ptr_flag_bitsILi16EEENSJ_INS5_IJSQ_SF_EEENS5_IJSF_SB_EEEEEEEvS24_EENS_8epilogue10collective6detail29Sm90TmaWarpSpecializedAdapterINS2D_15DefaultEpilogueIfNS5_IJSB_llEEES2H_NS2C_6thread17LinearCombinationIfLi1EffLNS2I_9ScaleType4KindE0ELNS_15FloatRoundStyleE2EfEENS1_15EpilogueDefaultEEEEEvvEEEEvNT_6ParamsE)
        /*0008*/ 	.word	0x000000a8


	//----- nvinfo : EIATTR_FRAME_SIZE
	.align		4
.L_12:
        /*000c*/ 	.byte	0x04, 0x11
        /*000e*/ 	.short	(.L_14 - .L_13)
	.align		4
.L_13:
        /*0010*/ 	.word	index@(_ZN7cutlass13device_kernelINS_4gemm6kernel13GemmUniversalIN4cute5tupleIJiiiiEEENS1_10collective13CollectiveMmaINS1_40MainloopSm90TmaGmmaWarpSpecializedSparseILi5ENS5_IJNS4_1CILi1EEESB_SB_EEENS1_32KernelTmaWarpSpecializedPingpongEEENS5_IJNSA_ILi64EEENSA_ILi128EEESG_EEENS_6half_tENS5_IJNS4_6LayoutINS5_IJiNS5_IJNSA_ILi2EEEiEEEiEEENS5_IJlNS5_IJSB_SK_EEElEEEEENSJ_INS5_IJNS5_IJNS5_IJNSA_ILi8EEESK_NSA_ILi4EEEEEEiEEENS5_IJNS5_IJNSA_ILi16EEESK_SR_EEEiEEEiEEENS5_IJNS5_IJNS5_IJSG_SU_NSA_ILi2048EEEEEENSA_ILi8192EEEEEENS5_IJNS5_IJSB_NSA_ILi1024EEENSA_ILi32EEEEEElEEElEEEEEEEESI_NS5_IJlSB_lEEENS4_8TiledMMAINS4_8MMA_AtomIJNS4_4SM904GMMA6SPARSE27GMMA_64x128x32_F32F16F16_SSILNS1D_5MajorE0ELS1G_0ELNS1D_7ScaleInE1ELS1H_1ELNS1D_9SparseSelE0EEEEEENSJ_ISC_NS5_IJNSA_ILi0EEES1L_S1L_EEEEENS5_IJNS4_10UnderscoreES1O_S1O_EEEEENS4_13SM90_TMA_LOADENS4_14ComposedLayoutINS4_7SwizzleILi3ELi4ELi3EEENS4_25smem_sparse_ptr_flag_bitsILi2ELi16EEENSJ_INS5_IJNS5_IJSB_SQ_EEENS5_IJSK_SF_EEEEEENS5_IJNS5_IJS1L_SG_EEESN_EEEEEEEvNS4_8identityES1R_NS1S_IS1U_NS4_18smem_ptr_flag_bitsILi16EEENSJ_INS5_IJSQ_SF_EEENS5_IJSF_SB_EEEEEEEvS24_EENS_8epilogue10collective6detail29Sm90TmaWarpSpecializedAdapterINS2D_15DefaultEpilogueIfNS5_IJSB_llEEES2H_NS2C_6thread17LinearCombinationIfLi1EffLNS2I_9ScaleType4KindE0ELNS_15FloatRoundStyleE2EfEENS1_15EpilogueDefaultEEEEEvvEEEEvNT_6ParamsE)
        /*0014*/ 	.word	0x00000000


	//----- nvinfo : EIATTR_MIN_STACK_SIZE
	.align		4
.L_14:
        /*0018*/ 	.byte	0x04, 0x12
        /*001a*/ 	.short	(.L_16 - .L_15)
	.align		4
.L_15:
        /*001c*/ 	.word	index@(_ZN7cutlass13device_kernelINS_4gemm6kernel13GemmUniversalIN4cute5tupleIJiiiiEEENS1_10collective13CollectiveMmaINS1_40MainloopSm90TmaGmmaWarpSpecializedSparseILi5ENS5_IJNS4_1CILi1EEESB_SB_EEENS1_32KernelTmaWarpSpecializedPingpongEEENS5_IJNSA_ILi64EEENSA_ILi128EEESG_EEENS_6half_tENS5_IJNS4_6LayoutINS5_IJiNS5_IJNSA_ILi2EEEiEEEiEEENS5_IJlNS5_IJSB_SK_EEElEEEEENSJ_INS5_IJNS5_IJNS5_IJNSA_ILi8EEESK_NSA_ILi4EEEEEEiEEENS5_IJNS5_IJNSA_ILi16EEESK_SR_EEEiEEEiEEENS5_IJNS5_IJNS5_IJSG_SU_NSA_ILi2048EEEEEENSA_ILi8192EEEEEENS5_IJNS5_IJSB_NSA_ILi1024EEENSA_ILi32EEEEEElEEElEEEEEEEESI_NS5_IJlSB_lEEENS4_8TiledMMAINS4_8MMA_AtomIJNS4_4SM904GMMA6SPARSE27GMMA_64x128x32_F32F16F16_SSILNS1D_5MajorE0ELS1G_0ELNS1D_7ScaleInE1ELS1H_1ELNS1D_9SparseSelE0EEEEEENSJ_ISC_NS5_IJNSA_ILi0EEES1L_S1L_EEEEENS5_IJNS4_10UnderscoreES1O_S1O_EEEEENS4_13SM90_TMA_LOADENS4_14ComposedLayoutINS4_7SwizzleILi3ELi4ELi3EEENS4_25smem_sparse_ptr_flag_bitsILi2ELi16EEENSJ_INS5_IJNS5_IJSB_SQ_EEENS5_IJSK_SF_EEEEEENS5_IJNS5_IJS1L_SG_EEESN_EEEEEEEvNS4_8identityES1R_NS1S_IS1U_NS4_18smem_ptr_flag_bitsILi16EEENSJ_INS5_IJSQ_SF_EEENS5_IJSF_SB_EEEEEEEvS24_EENS_8epilogue10collective6detail29Sm90TmaWarpSpecializedAdapterINS2D_15DefaultEpilogueIfNS5_IJSB_llEEES2H_NS2C_6thread17LinearCombinationIfLi1EffLNS2I_9ScaleType4KindE0ELNS_15FloatRoundStyleE2EfEENS1_15EpilogueDefaultEEEEEvvEEEEvNT_6ParamsE)
        /*0020*/ 	.word	0x00000000
.L_16:


//--------------------- .nv.compat                --------------------------
	.section	.nv.compat,"",@"SHT_CUDA_COMPAT_INFO"
	.align	4
        /*0000*/ 	.byte	0x02, 0x09, 0x01, 0x00, 0x02, 0x02, 0x04, 0x00, 0x02, 0x05, 0x05, 0x00, 0x03, 0x07, 0x01, 0x01
        /*0010*/ 	.byte	0x02, 0x03, 0x01, 0x00, 0x02, 0x06, 0x01, 0x00, 0x04, 0x0b, 0x08, 0x00, 0x00, 0x00, 0x00, 0x00
        /*0020*/ 	.byte	0x00, 0x00, 0x00, 0x00


//--------------------- .nv.info._ZN7cutlass13device_kernelINS_4gemm6kernel13GemmUniversalIN4cute5tupleIJiiiiEEENS1_10collective13CollectiveMmaINS1_40MainloopSm90TmaGmmaWarpSpecializedSparseILi5ENS5_IJNS4_1CILi1EEESB_SB_EEENS1_32KernelTmaWarpSpecializedPingpongEEENS5_IJNSA_ILi64EEENSA_ILi128EEESG_EEENS_6half_tENS5_IJNS4_6LayoutINS5_IJiNS5_IJNSA_ILi2EEEiEEEiEEENS5_IJlNS5_IJSB_SK_EEElEEEEENSJ_INS5_IJNS5_IJNS5_IJNSA_ILi8EEESK_NSA_ILi4EEEEEEiEEENS5_IJNS5_IJNSA_ILi16EEESK_SR_EEEiEEEiEEENS5_IJNS5_IJNS5_IJSG_SU_NSA_ILi2048EEEEEENSA_ILi8192EEEEEENS5_IJNS5_IJSB_NSA_ILi1024EEENSA_ILi32EEEEEElEEElEEEEEEEESI_NS5_IJlSB_lEEENS4_8TiledMMAINS4_8MMA_AtomIJNS4_4SM904GMMA6SPARSE27GMMA_64x128x32_F32F16F16_SSILNS1D_5MajorE0ELS1G_0ELNS1D_7ScaleInE1ELS1H_1ELNS1D_9SparseSelE0EEEEEENSJ_ISC_NS5_IJNSA_ILi0EEES1L_S1L_EEEEENS5_IJNS4_10UnderscoreES1O_S1O_EEEEENS4_13SM90_TMA_LOADENS4_14ComposedLayoutINS4_7SwizzleILi3ELi4ELi3EEENS4_25smem_sparse_ptr_flag_bitsILi2ELi16EEENSJ_INS5_IJNS5_IJSB_SQ_EEENS5_IJSK_SF_EEEEEENS5_IJNS5_IJS1L_SG_EEESN_EEEEEEEvNS4_8identityES1R_NS1S_IS1U_NS4_18smem_ptr_flag_bitsILi16EEENSJ_INS5_IJSQ_SF_EEENS5_IJSF_SB_EEEEEEEvS24_EENS_8epilogue10collective6detail29Sm90TmaWarpSpecializedAdapterINS2D_15DefaultEpilogueIfNS5_IJSB_llEEES2H_NS2C_6thread17LinearCombinationIfLi1EffLNS2I_9ScaleType4KindE0ELNS_15FloatRoundStyleE2EfEENS1_15EpilogueDefaultEEEEEvvEEEEvNT_6ParamsE --------------------------
	.section	.nv.info._ZN7cutlass13device_kernelINS_4gemm6kernel13GemmUniversalIN4cute5tupleIJiiiiEEENS1_10collective13CollectiveMmaINS1_40MainloopSm90TmaGmmaWarpSpecializedSparseILi5ENS5_IJNS4_1CILi1EEESB_SB_EEENS1_32KernelTmaWarpSpecializedPingpongEEENS5_IJNSA_ILi64EEENSA_ILi128EEESG_EEENS_6half_tENS5_IJNS4_6LayoutINS5_IJiNS5_IJNSA_ILi2EEEiEEEiEEENS5_IJlNS5_IJSB_SK_EEElEEEEENSJ_INS5_IJNS5_IJNS5_IJNSA_ILi8EEESK_NSA_ILi4EEEEEEiEEENS5_IJNS5_IJNSA_ILi16EEESK_SR_EEEiEEEiEEENS5_IJNS5_IJNS5_IJSG_SU_NSA_ILi2048EEEEEENSA_ILi8192EEEEEENS5_IJNS5_IJSB_NSA_ILi1024EEENSA_ILi32EEEEEElEEElEEEEEEEESI_NS5_IJlSB_lEEENS4_8TiledMMAINS4_8MMA_AtomIJNS4_4SM904GMMA6SPARSE27GMMA_64x128x32_F32F16F16_SSILNS1D_5MajorE0ELS1G_0ELNS1D_7ScaleInE1ELS1H_1ELNS1D_9SparseSelE0EEEEEENSJ_ISC_NS5_IJNSA_ILi0EEES1L_S1L_EEEEENS5_IJNS4_10UnderscoreES1O_S1O_EEEEENS4_13SM90_TMA_LOADENS4_14ComposedLayoutINS4_7SwizzleILi3ELi4ELi3EEENS4_25smem_sparse_ptr_flag_bitsILi2ELi16EEENSJ_INS5_IJNS5_IJSB_SQ_EEENS5_IJSK_SF_EEEEEENS5_IJNS5_IJS1L_SG_EEESN_EEEEEEEvNS4_8identityES1R_NS1S_IS1U_NS4_18smem_ptr_flag_bitsILi16EEENSJ_INS5_IJSQ_SF_EEENS5_IJSF_SB_EEEEEEEvS24_EENS_8epilogue10collective6detail29Sm90TmaWarpSpecializedAdapterINS2D_15DefaultEpilogueIfNS5_IJSB_llEEES2H_NS2C_6thread17LinearCombinationIfLi1EffLNS2I_9ScaleType4KindE0ELNS_15FloatRoundStyleE2EfEENS1_15EpilogueDefaultEEEEEvvEEEEvNT_6ParamsE,"",@"SHT_CUDA_INFO"
	.sectionflags	@""
	.align	4


	//----- nvinfo : EIATTR_CUDA_API_VERSION
	.align		4
        /*0000*/ 	.byte	0x04, 0x37
        /*0002*/ 	.short	(.L_18 - .L_17)
.L_17:
        /*0004*/ 	.word	0x00000082


	//----- nvinfo : EIATTR_KPARAM_INFO
	.align		4
.L_18:
        /*0008*/ 	.byte	0x04, 0x17
        /*000a*/ 	.short	(.L_20 - .L_19)
.L_19:
        /*000c*/ 	.word	0x00000000
        /*0010*/ 	.short	0x0000
        /*0012*/ 	.short	0x0070
        /*0014*/ 	.byte	0x00, 0xf0, 0x01, 0x14


	//----- nvinfo : EIATTR_SPARSE_MMA_MASK
	.align		4
.L_20:
        /*0018*/ 	.byte	0x03, 0x50
        /*001a*/ 	.short	0x0002


	//----- nvinfo : EIATTR_MAXREG_COUNT
	.align		4
        /*001c*/ 	.byte	0x03, 0x1b
        /*001e*/ 	.short	0x00a8


	//----- nvinfo : EIATTR_NUM_BARRIERS
	.align		4
        /*0020*/ 	.byte	0x02, 0x4c
        /*0022*/ 	.byte	0x01
	.zero		1


	//----- nvinfo : EIATTR_MERCURY_ISA_VERSION
	.align		4
        /*0024*/ 	.byte	0x03, 0x5f
        /*0026*/ 	.short	0x0101


	//----- nvinfo : EIATTR_INT_WARP_WIDE_INSTR_OFFSETS
	.align		4
        /*0028*/ 	.byte	0x04, 0x31
        /*002a*/ 	.short	(.L_22 - .L_21)


	//   ....[0]....
.L_21:
        /*002c*/ 	.word	0x00000430


	//   ....[1]....
        /*0030*/ 	.word	0x00000450


	//   ....[2]....
        /*0034*/ 	.word	0x000004d0


	//   ....[3]....
        /*0038*/ 	.word	0x000004e0


	//   ....[4]....
        /*003c*/ 	.word	0x000004f0


	//   ....[5]....
        /*0040*/ 	.word	0x00000510


	//   ....[6]....
        /*0044*/ 	.word	0x000005a0


	//   ....[7]....
        /*0048*/ 	.word	0x000005c0


	//----- nvinfo : EIATTR_COOP_GROUP_MASK_REGIDS
	.align		4
.L_22:
        /*004c*/ 	.byte	0x04, 0x29
        /*004e*/ 	.short	(.L_24 - .L_23)


	//   ....[0]....
.L_23:
        /*0050*/ 	.word	0xffffffff


	//   ....[1]....
        /*0054*/ 	.word	0xffffffff


	//   ....[2]....
        /*0058*/ 	.word	0xffffffff


	//   ....[3]....
        /*005c*/ 	.word	0xffffffff


	//   ....[4]....
        /*0060*/ 	.word	0xffffffff


	//   ....[5]....
        /*0064*/ 	.word	0xffffffff


	//----- nvinfo : EIATTR_COOP_GROUP_INSTR_OFFSETS
	.align		4
.L_24:
        /*0068*/ 	.byte	0x04, 0x28
        /*006a*/ 	.short	(.L_26 - .L_25)


	//   ....[0]....
.L_25:
        /*006c*/ 	.word	0x00000060


	//   ....[1]....
        /*0070*/ 	.word	0x00000070


	//   ....[2]....
        /*0074*/ 	.word	0x00000160


	//   ....[3]....
        /*0078*/ 	.word	0x00000310


	//   ....[4]....
        /*007c*/ 	.word	0x00000350


	//   ....[5]....
        /*0080*/ 	.word	0x00000390


	//----- nvinfo : EIATTR_REG_RECONFIG
	.align		4
.L_26:
        /*0084*/ 	.byte	0x01, 0x54
	.zero		2


	//----- nvinfo : EIATTR_MBARRIER_INSTR_OFFSETS
	.align		4
        /*0088*/ 	.byte	0x04, 0x39
        /*008a*/ 	.short	(.L_28 - .L_27)


	//   ....[0]....
.L_27:
        /*008c*/ 	.word	0x00000260
        /*0090*/ 	.word	0x000000ff
        /*0094*/ 	.word	0x00000000
        /*0098*/ 	.short	0x0100
        /*009a*/ 	.byte	0x08
	.zero		1


	//   ....[1]....
        /*009c*/ 	.word	0x00000270
        /*00a0*/ 	.word	0x000000ff
        /*00a4*/ 	.word	0x00000028
        /*00a8*/ 	.short	0x0100
        /*00aa*/ 	.byte	0x08
	.zero		1


	//   ....[2]....
        /*00ac*/ 	.word	0x00000280
        /*00b0*/ 	.word	0x000000ff
        /*00b4*/ 	.word	0x00000008
        /*00b8*/ 	.short	0x0100
        /*00ba*/ 	.byte	0x08
	.zero		1


	//   ....[3]....
        /*00bc*/ 	.word	0x00000290
        /*00c0*/ 	.word	0x000000ff
        /*00c4*/ 	.word	0x00000030
        /*00c8*/ 	.short	0x0100
        /*00ca*/ 	.byte	0x08
	.zero		1


	//   ....[4]....
        /*00cc*/ 	.word	0x000002a0
        /*00d0*/ 	.word	0x000000ff
        /*00d4*/ 	.word	0x00000010
        /*00d8*/ 	.short	0x0100
        /*00da*/ 	.byte	0x08
	.zero		1


	//   ....[5]....
        /*00dc*/ 	.word	0x000002b0
        /*00e0*/ 	.word	0x000000ff
        /*00e4*/ 	.word	0x00000038
        /*00e8*/ 	.short	0x0100
        /*00ea*/ 	.byte	0x08
	.zero		1


	//   ....[6]....
        /*00ec*/ 	.word	0x000002c0
        /*00f0*/ 	.word	0x000000ff
        /*00f4*/ 	.word	0x00000018
        /*00f8*/ 	.short	0x0100
        /*00fa*/ 	.byte	0x08
	.zero		1


	//   ....[7]....
        /*00fc*/ 	.word	0x000002d0
        /*0100*/ 	.word	0x000000ff
        /*0104*/ 	.word	0x00000040
        /*0108*/ 	.short	0x0100
        /*010a*/ 	.byte	0x08
	.zero		1


	//   ....[8]....
        /*010c*/ 	.word	0x000002e0
        /*0110*/ 	.word	0x000000ff
        /*0114*/ 	.word	0x00000020
        /*0118*/ 	.short	0x0100
        /*011a*/ 	.byte	0x08
	.zero		1


	//   ....[9]....
        /*011c*/ 	.word	0x000002f0
        /*0120*/ 	.word	0x000000ff
        /*0124*/ 	.word	0x00000048
        /*0128*/ 	.short	0x0100
        /*012a*/ 	.byte	0x08
	.zero		1


	//   ....[10]....
        /*012c*/ 	.word	0x00000600
        /*0130*/ 	.word	0x000000ff
        /*0134*/ 	.word	0x00000080
        /*0138*/ 	.short	0x0100
        /*013a*/ 	.byte	0x08
	.zero		1


	//   ....[11]....
        /*013c*/ 	.word	0x00000670
        /*0140*/ 	.word	0x000000ff
        /*0144*/ 	.word	0x00000088
        /*0148*/ 	.short	0x0100
        /*014a*/ 	.byte	0x08
	.zero		1


	//   ....[12]....
        /*014c*/ 	.word	0x00000690
        /*0150*/ 	.word	0x000000ff
        /*0154*/ 	.word	0x00000060
        /*0158*/ 	.short	0x0100
        /*015a*/ 	.byte	0x09
	.zero		1


	//   ....[13]....
        /*015c*/ 	.word	0x000006a0
        /*0160*/ 	.word	0x000000ff
        /*0164*/ 	.word	0x00000068
        /*0168*/ 	.short	0x0100
        /*016a*/ 	.byte	0x09
	.zero		1


	//   ....[14]....
        /*016c*/ 	.word	0x000006b0
        /*0170*/ 	.word	0x000000ff
        /*0174*/ 	.word	0x00000070
        /*0178*/ 	.short	0x0100
        /*017a*/ 	.byte	0x09
	.zero		1


	//   ....[15]....
        /*017c*/ 	.word	0x000006c0
        /*0180*/ 	.word	0x000000ff
        /*0184*/ 	.word	0x00000078
        /*0188*/ 	.short	0x0100
        /*018a*/ 	.byte	0x09
	.zero		1


	//   ....[16]....
        /*018c*/ 	.word	0x00001620
        /*0190*/ 	.word	0x000000ff
        /*0194*/ 	.word	0xfffffff8
        /*0198*/ 	.short	0x010a
        /*019a*/ 	.byte	0x10
	.zero		1


	//   ....[17]....
        /*019c*/ 	.word	0x000018f0
        /*01a0*/ 	.word	0x000000ff
        /*01a4*/ 	.word	0x00000000
        /*01a8*/ 	.short	0x010a
        /*01aa*/ 	.byte	0x08
	.zero		1


	//   ....[18]....
        /*01ac*/ 	.word	0x00001950
        /*01b0*/ 	.word	0x000000ff
        /*01b4*/ 	.word	0x00000000
        /*01b8*/ 	.short	0x010a
        /*01ba*/ 	.byte	0x08
	.zero		1


	//   ....[19]....
        /*01bc*/ 	.word	0x00001be0
        /*01c0*/ 	.word	0x000000ff
        /*01c4*/ 	.word	0x00000000
        /*01c8*/ 	.short	0x0101
        /*01ca*/ 	.byte	0x08
	.zero		1


	//   ....[20]....
        /*01cc*/ 	.word	0x00001d10
        /*01d0*/ 	.word	0x00000059
        /*01d4*/ 	.word	0x00000000
        /*01d8*/ 	.short	0x0101
        /*01da*/ 	.byte	0x18
	.zero		1


	//   ....[21]....
        /*01dc*/ 	.word	0x00001d50
        /*01e0*/ 	.word	0x000000ff
        /*01e4*/ 	.word	0x00000008
        /*01e8*/ 	.short	0x010a
        /*01ea*/ 	.byte	0x10
	.zero		1


	//   ....[22]....
        /*01ec*/ 	.word	0x000068f0
        /*01f0*/ 	.word	0x00000000
        /*01f4*/ 	.word	0x00000000
        /*01f8*/ 	.short	0x0101
        /*01fa*/ 	.byte	0x18
	.zero		1


	//   ....[23]....
        /*01fc*/ 	.word	0x000071b0
        /*0200*/ 	.word	0x00000012
        /*0204*/ 	.word	0x00000028
        /*0208*/ 	.short	0x010a
        /*020a*/ 	.byte	0x3f
	.zero		1


	//   ....[24]....
        /*020c*/ 	.word	0x00007660
        /*0210*/ 	.word	0x00000000
        /*0214*/ 	.word	0x00000088
        /*0218*/ 	.short	0x0101
        /*021a*/ 	.byte	0x3f
	.zero		1


	//   ....[25]....
        /*021c*/ 	.word	0x00007db0
        /*0220*/ 	.word	0x00000006
        /*0224*/ 	.word	0x00000000
        /*0228*/ 	.short	0x010a
        /*022a*/ 	.byte	0x3f
	.zero		1


	//   ....[26]....
        /*022c*/ 	.word	0x00007e30
        /*0230*/ 	.word	0x00000007
        /*0234*/ 	.word	0x00000000
        /*0238*/ 	.short	0x010a
        /*023a*/ 	.byte	0x3f
	.zero		1


	//   ....[27]....
        /*023c*/ 	.word	0x00007ec0
        /*0240*/ 	.word	0x0000000a
        /*0244*/ 	.word	0x00000000
        /*0248*/ 	.short	0x010a
        /*024a*/ 	.byte	0x3f
	.zero		1


	//   ....[28]....
        /*024c*/ 	.word	0x00007f50
        /*0250*/ 	.word	0x0000000b
        /*0254*/ 	.word	0x00000000
        /*0258*/ 	.short	0x010a
        /*025a*/ 	.byte	0x3f
	.zero		1


	//   ....[29]....
        /*025c*/ 	.word	0x00007fe0
        /*0260*/ 	.word	0x00000003
        /*0264*/ 	.word	0x00000000
        /*0268*/ 	.short	0x010a
        /*026a*/ 	.byte	0x3f
	.zero		1


	//   ....[30]....
        /*026c*/ 	.word	0x00008050
        /*0270*/ 	.word	0x00000019
        /*0274*/ 	.word	0xfffffff8
        /*0278*/ 	.short	0x010a
        /*027a*/ 	.byte	0x3f
	.zero		1


	//   ....[31]....
        /*027c*/ 	.word	0x000080b0
        /*0280*/ 	.word	0x0000005a
        /*0284*/ 	.word	0x00000000
        /*0288*/ 	.short	0x010a
        /*028a*/ 	.byte	0x3f
	.zero		1


	//   ....[32]....
        /*028c*/ 	.word	0x00008110
        /*0290*/ 	.word	0x00000059
        /*0294*/ 	.word	0x00000008
        /*0298*/ 	.short	0x010a
        /*029a*/ 	.byte	0x3f
	.zero		1


	//   ....[33]....
        /*029c*/ 	.word	0x000081e0
        /*02a0*/ 	.word	0x00000012
        /*02a4*/ 	.word	0x00000028
        /*02a8*/ 	.short	0x010a
        /*02aa*/ 	.byte	0x3f
	.zero		1


	//   ....[34]....
        /*02ac*/ 	.word	0x000082c0
        /*02b0*/ 	.word	0x00000006
        /*02b4*/ 	.word	0x00000000
        /*02b8*/ 	.short	0x010a
        /*02ba*/ 	.byte	0x3f
	.zero		1


	//   ....[35]....
        /*02bc*/ 	.word	0x00008310
        /*02c0*/ 	.word	0x00000007
        /*02c4*/ 	.word	0x00000000
        /*02c8*/ 	.short	0x010a
        /*02ca*/ 	.byte	0x3f
	.zero		1


	//   ....[36]....
        /*02cc*/ 	.word	0x00008360
        /*02d0*/ 	.word	0x0000000a
        /*02d4*/ 	.word	0x00000000
        /*02d8*/ 	.short	0x010a
        /*02da*/ 	.byte	0x3f
	.zero		1


	//   ....[37]....
        /*02dc*/ 	.word	0x000083b0
        /*02e0*/ 	.word	0x0000000b
        /*02e4*/ 	.word	0x00000000
        /*02e8*/ 	.short	0x010a
        /*02ea*/ 	.byte	0x3f
	.zero		1


	//----- nvinfo : EIATTR_NUM_MBARRIERS
	.align		4
.L_28:
        /*02ec*/ 	.byte	0x03, 0x38
        /*02ee*/ 	.short	0x0010


	//----- nvinfo : EIATTR_EXIT_INSTR_OFFSETS
	.align		4
        /*02f0*/ 	.byte	0x04, 0x1c
        /*02f2*/ 	.short	(.L_30 - .L_29)


	//   ....[0]....
.L_29:
        /*02f4*/ 	.word	0x000011a0


	//   ....[1]....
        /*02f8*/ 	.word	0x00001200


	//   ....[2]....
        /*02fc*/ 	.word	0x00006ec0


	//   ....[3]....
        /*0300*/ 	.word	0x00006ef0


	//   ....[4]....
        /*0304*/ 	.word	0x00008030


	//----- nvinfo : EIATTR_MAX_THREADS
	.align		4
.L_30:
        /*0308*/ 	.byte	0x04, 0x05
        /*030a*/ 	.short	(.L_32 - .L_31)
.L_31:
        /*030c*/ 	.word	0x00000180
        /*0310*/ 	.word	0x00000001
        /*0314*/ 	.word	0x00000001


	//----- nvinfo : EIATTR_CRS_STACK_SIZE
	.align		4
.L_32:
        /*0318*/ 	.byte	0x04, 0x1e
        /*031a*/ 	.short	(.L_34 - .L_33)
.L_33:
        /*031c*/ 	.word	0x00000000


	//----- nvinfo : EIATTR_CBANK_PARAM_SIZE
	.align		4
.L_34:
        /*0320*/ 	.byte	0x03, 0x19
        /*0322*/ 	.short	0x0570


	//----- nvinfo : EIATTR_PARAM_CBANK
	.align		4
        /*0324*/ 	.byte	0x04, 0x0a
        /*0326*/ 	.short	(.L_36 - .L_35)
	.align		4
.L_35:
        /*0328*/ 	.word	index@(.nv.constant0._ZN7cutlass13device_kernelINS_4gemm6kernel13GemmUniversalIN4cute5tupleIJiiiiEEENS1_10collective13CollectiveMmaINS1_40MainloopSm90TmaGmmaWarpSpecializedSparseILi5ENS5_IJNS4_1CILi1EEESB_SB_EEENS1_32KernelTmaWarpSpecializedPingpongEEENS5_IJNSA_ILi64EEENSA_ILi128EEESG_EEENS_6half_tENS5_IJNS4_6LayoutINS5_IJiNS5_IJNSA_ILi2EEEiEEEiEEENS5_IJlNS5_IJSB_SK_EEElEEEEENSJ_INS5_IJNS5_IJNS5_IJNSA_ILi8EEESK_NSA_ILi4EEEEEEiEEENS5_IJNS5_IJNSA_ILi16EEESK_SR_EEEiEEEiEEENS5_IJNS5_IJNS5_IJSG_SU_NSA_ILi2048EEEEEENSA_ILi8192EEEEEENS5_IJNS5_IJSB_NSA_ILi1024EEENSA_ILi32EEEEEElEEElEEEEEEEESI_NS5_IJlSB_lEEENS4_8TiledMMAINS4_8MMA_AtomIJNS4_4SM904GMMA6SPARSE27GMMA_64x128x32_F32F16F16_SSILNS1D_5MajorE0ELS1G_0ELNS1D_7ScaleInE1ELS1H_1ELNS1D_9SparseSelE0EEEEEENSJ_ISC_NS5_IJNSA_ILi0EEES1L_S1L_EEEEENS5_IJNS4_10UnderscoreES1O_S1O_EEEEENS4_13SM90_TMA_LOADENS4_14ComposedLayoutINS4_7SwizzleILi3ELi4ELi3EEENS4_25smem_sparse_ptr_flag_bitsILi2ELi16EEENSJ_INS5_IJNS5_IJSB_SQ_EEENS5_IJSK_SF_EEEEEENS5_IJNS5_IJS1L_SG_EEESN_EEEEEEEvNS4_8identityES1R_NS1S_IS1U_NS4_18smem_ptr_flag_bitsILi16EEENSJ_INS5_IJSQ_SF_EEENS5_IJSF_SB_EEEEEEEvS24_EENS_8epilogue10collective6detail29Sm90TmaWarpSpecializedAdapterINS2D_15DefaultEpilogueIfNS5_IJSB_llEEES2H_NS2C_6thread17LinearCombinationIfLi1EffLNS2I_9ScaleType4KindE0ELNS_15FloatRoundStyleE2EfEENS1_15EpilogueDefaultEEEEEvvEEEEvNT_6ParamsE)
        /*032c*/ 	.short	0x0210
        /*032e*/ 	.short	0x0570


	//----- nvinfo : EIATTR_SW_WAR
	.align		4
.L_36:
        /*0330*/ 	.byte	0x04, 0x36
        /*0332*/ 	.short	(.L_38 - .L_37)
.L_37:
        /*0334*/ 	.word	0x00000008
.L_38:


//--------------------- .nv.callgraph             --------------------------
	.section	.nv.callgraph,"",@"SHT_CUDA_CALLGRAPH"
	.align	4
	.sectionentsize	8
	.align		4
        /*0000*/ 	.word	0x00000000
	.align		4
        /*0004*/ 	.word	0xffffffff
	.align		4
        /*0008*/ 	.word	0x00000000
	.align		4
        /*000c*/ 	.word	0xfffffffe
	.align		4
        /*0010*/ 	.word	0x00000000
	.align		4
        /*0014*/ 	.word	0xfffffffd
	.align		4
        /*0018*/ 	.word	0x00000000
	.align		4
        /*001c*/ 	.word	0xfffffffc


//--------------------- .nv.constant4             --------------------------
	.section	.nv.constant4,"a",@progbits
	.align	8
	.align		8
.nv.constant4:
        /*0000*/ 	.dword	_ZN39_INTERNAL_ec30db98_4_k_cu_6372353f_26104cuda3std3__45__cpo5beginE
	.align		8
        /*0008*/ 	.dword	_ZN39_INTERNAL_ec30db98_4_k_cu_6372353f_26104cuda3std3__45__cpo3endE
	.align		8
        /*0010*/ 	.dword	_ZN39_INTERNAL_ec30db98_4_k_cu_6372353f_26104cuda3std3__45__cpo6cbeginE
	.align		8
        /*0018*/ 	.dword	_ZN39_INTERNAL_ec30db98_4_k_cu_6372353f_26104cuda3std3__45__cpo4cendE
	.align		8
        /*0020*/ 	.dword	_ZN39_INTERNAL_ec30db98_4_k_cu_6372353f_26104cuda3std3__441_GLOBAL__N__ec30db98_4_k_cu_6372353f_26106ignoreE
	.align		8
        /*0028*/ 	.dword	_ZN39_INTERNAL_ec30db98_4_k_cu_6372353f_26104cuda3std3__419piecewise_constructE
	.align		8
        /*0030*/ 	.dword	_ZN39_INTERNAL_ec30db98_4_k_cu_6372353f_26104cuda3std3__48in_placeE
	.align		8
        /*0038*/ 	.dword	_ZN39_INTERNAL_ec30db98_4_k_cu_6372353f_26104cuda3std6ranges3__45__cpo4swapE
	.align		8
        /*0040*/ 	.dword	_ZN39_INTERNAL_ec30db98_4_k_cu_6372353f_26104cuda3std6ranges3__45__cpo9iter_moveE
	.align		8
        /*0048*/ 	.dword	_ZN39_INTERNAL_ec30db98_4_k_cu_6372353f_26104cute7productE
	.align		8
        /*0050*/ 	.dword	_ZN39_INTERNAL_ec30db98_4_k_cu_6372353f_26104cute1_E


//--------------------- .text._ZN7cutlass13device_kernelINS_4gemm6kernel13GemmUniversalIN4cute5tupleIJiiiiEEENS1_10collective13CollectiveMmaINS1_40MainloopSm90TmaGmmaWarpSpecializedSparseILi5ENS5_IJNS4_1CILi1EEESB_SB_EEENS1_32KernelTmaWarpSpecializedPingpongEEENS5_IJNSA_ILi64EEENSA_ILi128EEESG_EEENS_6half_tENS5_IJNS4_6LayoutINS5_IJiNS5_IJNSA_ILi2EEEiEEEiEEENS5_IJlNS5_IJSB_SK_EEElEEEEENSJ_INS5_IJNS5_IJNS5_IJNSA_ILi8EEESK_NSA_ILi4EEEEEEiEEENS5_IJNS5_IJNSA_ILi16EEESK_SR_EEEiEEEiEEENS5_IJNS5_IJNS5_IJSG_SU_NSA_ILi2048EEEEEENSA_ILi8192EEEEEENS5_IJNS5_IJSB_NSA_ILi1024EEENSA_ILi32EEEEEElEEElEEEEEEEESI_NS5_IJlSB_lEEENS4_8TiledMMAINS4_8MMA_AtomIJNS4_4SM904GMMA6SPARSE27GMMA_64x128x32_F32F16F16_SSILNS1D_5MajorE0ELS1G_0ELNS1D_7ScaleInE1ELS1H_1ELNS1D_9SparseSelE0EEEEEENSJ_ISC_NS5_IJNSA_ILi0EEES1L_S1L_EEEEENS5_IJNS4_10UnderscoreES1O_S1O_EEEEENS4_13SM90_TMA_LOADENS4_14ComposedLayoutINS4_7SwizzleILi3ELi4ELi3EEENS4_25smem_sparse_ptr_flag_bitsILi2ELi16EEENSJ_INS5_IJNS5_IJSB_SQ_EEENS5_IJSK_SF_EEEEEENS5_IJNS5_IJS1L_SG_EEESN_EEEEEEEvNS4_8identityES1R_NS1S_IS1U_NS4_18smem_ptr_flag_bitsILi16EEENSJ_INS5_IJSQ_SF_EEENS5_IJSF_SB_EEEEEEEvS24_EENS_8epilogue10collective6detail29Sm90TmaWarpSpecializedAdapterINS2D_15DefaultEpilogueIfNS5_IJSB_llEEES2H_NS2C_6thread17LinearCombinationIfLi1EffLNS2I_9ScaleType4KindE0ELNS_15FloatRoundStyleE2EfEENS1_15EpilogueDefaultEEEEEvvEEEEvNT_6ParamsE --------------------------
	.section	.text._ZN7cutlass13device_kernelINS_4gemm6kernel13GemmUniversalIN4cute5tupleIJiiiiEEENS1_10collective13CollectiveMmaINS1_40MainloopSm90TmaGmmaWarpSpecializedSparseILi5ENS5_IJNS4_1CILi1EEESB_SB_EEENS1_32KernelTmaWarpSpecializedPingpongEEENS5_IJNSA_ILi64EEENSA_ILi128EEESG_EEENS_6half_tENS5_IJNS4_6LayoutINS5_IJiNS5_IJNSA_ILi2EEEiEEEiEEENS5_IJlNS5_IJSB_SK_EEElEEEEENSJ_INS5_IJNS5_IJNS5_IJNSA_ILi8EEESK_NSA_ILi4EEEEEEiEEENS5_IJNS5_IJNSA_ILi16EEESK_SR_EEEiEEEiEEENS5_IJNS5_IJNS5_IJSG_SU_NSA_ILi2048EEEEEENSA_ILi8192EEEEEENS5_IJNS5_IJSB_NSA_ILi1024EEENSA_ILi32EEEEEElEEElEEEEEEEESI_NS5_IJlSB_lEEENS4_8TiledMMAINS4_8MMA_AtomIJNS4_4SM904GMMA6SPARSE27GMMA_64x128x32_F32F16F16_SSILNS1D_5MajorE0ELS1G_0ELNS1D_7ScaleInE1ELS1H_1ELNS1D_9SparseSelE0EEEEEENSJ_ISC_NS5_IJNSA_ILi0EEES1L_S1L_EEEEENS5_IJNS4_10UnderscoreES1O_S1O_EEEEENS4_13SM90_TMA_LOADENS4_14ComposedLayoutINS4_7SwizzleILi3ELi4ELi3EEENS4_25smem_sparse_ptr_flag_bitsILi2ELi16EEENSJ_INS5_IJNS5_IJSB_SQ_EEENS5_IJSK_SF_EEEEEENS5_IJNS5_IJS1L_SG_EEESN_EEEEEEEvNS4_8identityES1R_NS1S_IS1U_NS4_18smem_ptr_flag_bitsILi16EEENSJ_INS5_IJSQ_SF_EEENS5_IJSF_SB_EEEEEEEvS24_EENS_8epilogue10collective6detail29Sm90TmaWarpSpecializedAdapterINS2D_15DefaultEpilogueIfNS5_IJSB_llEEES2H_NS2C_6thread17LinearCombinationIfLi1EffLNS2I_9ScaleType4KindE0ELNS_15FloatRoundStyleE2EfEENS1_15EpilogueDefaultEEEEEvvEEEEvNT_6ParamsE,"ax",@progbits
	.align	128
.text._ZN7cutlass13device_kernelINS_4gemm6kernel13GemmUniversalIN4cute5tupleIJiiiiEEENS1_10collective13CollectiveMmaINS1_40MainloopSm90TmaGmmaWarpSpecializedSparseILi5ENS5_IJNS4_1CILi1EEESB_SB_EEENS1_32KernelTmaWarpSpecializedPingpongEEENS5_IJNSA_ILi64EEENSA_ILi128EEESG_EEENS_6half_tENS5_IJNS4_6LayoutINS5_IJiNS5_IJNSA_ILi2EEEiEEEiEEENS5_IJlNS5_IJSB_SK_EEElEEEEENSJ_INS5_IJNS5_IJNS5_IJNSA_ILi8EEESK_NSA_ILi4EEEEEEiEEENS5_IJNS5_IJNSA_ILi16EEESK_SR_EEEiEEEiEEENS5_IJNS5_IJNS5_IJSG_SU_NSA_ILi2048EEEEEENSA_ILi8192EEEEEENS5_IJNS5_IJSB_NSA_ILi1024EEENSA_ILi32EEEEEElEEElEEEEEEEESI_NS5_IJlSB_lEEENS4_8TiledMMAINS4_8MMA_AtomIJNS4_4SM904GMMA6SPARSE27GMMA_64x128x32_F32F16F16_SSILNS1D_5MajorE0ELS1G_0ELNS1D_7ScaleInE1ELS1H_1ELNS1D_9SparseSelE0EEEEEENSJ_ISC_NS5_IJNSA_ILi0EEES1L_S1L_EEEEENS5_IJNS4_10UnderscoreES1O_S1O_EEEEENS4_13SM90_TMA_LOADENS4_14ComposedLayoutINS4_7SwizzleILi3ELi4ELi3EEENS4_25smem_sparse_ptr_flag_bitsILi2ELi16EEENSJ_INS5_IJNS5_IJSB_SQ_EEENS5_IJSK_SF_EEEEEENS5_IJNS5_IJS1L_SG_EEESN_EEEEEEEvNS4_8identityES1R_NS1S_IS1U_NS4_18smem_ptr_flag_bitsILi16EEENSJ_INS5_IJSQ_SF_EEENS5_IJSF_SB_EEEEEEEvS24_EENS_8epilogue10collective6detail29Sm90TmaWarpSpecializedAdapterINS2D_15DefaultEpilogueIfNS5_IJSB_llEEES2H_NS2C_6thread17LinearCombinationIfLi1EffLNS2I_9ScaleType4KindE0ELNS_15FloatRoundStyleE2EfEENS1_15EpilogueDefaultEEEEEvvEEEEvNT_6ParamsE:
        .type           _ZN7cutlass13device_kernelINS_4gemm6kernel13GemmUniversalIN4cute5tupleIJiiiiEEENS1_10collective13CollectiveMmaINS1_40MainloopSm90TmaGmmaWarpSpecializedSparseILi5ENS5_IJNS4_1CILi1EEESB_SB_EEENS1_32KernelTmaWarpSpecializedPingpongEEENS5_IJNSA_ILi64EEENSA_ILi128EEESG_EEENS_6half_tENS5_IJNS4_6LayoutINS5_IJiNS5_IJNSA_ILi2EEEiEEEiEEENS5_IJlNS5_IJSB_SK_EEElEEEEENSJ_INS5_IJNS5_IJNS5_IJNSA_ILi8EEESK_NSA_ILi4EEEEEEiEEENS5_IJNS5_IJNSA_ILi16EEESK_SR_EEEiEEEiEEENS5_IJNS5_IJNS5_IJSG_SU_NSA_ILi2048EEEEEENSA_ILi8192EEEEEENS5_IJNS5_IJSB_NSA_ILi1024EEENSA_ILi32EEEEEElEEElEEEEEEEESI_NS5_IJlSB_lEEENS4_8TiledMMAINS4_8MMA_AtomIJNS4_4SM904GMMA6SPARSE27GMMA_64x128x32_F32F16F16_SSILNS1D_5MajorE0ELS1G_0ELNS1D_7ScaleInE1ELS1H_1ELNS1D_9SparseSelE0EEEEEENSJ_ISC_NS5_IJNSA_ILi0EEES1L_S1L_EEEEENS5_IJNS4_10UnderscoreES1O_S1O_EEEEENS4_13SM90_TMA_LOADENS4_14ComposedLayoutINS4_7SwizzleILi3ELi4ELi3EEENS4_25smem_sparse_ptr_flag_bitsILi2ELi16EEENSJ_INS5_IJNS5_IJSB_SQ_EEENS5_IJSK_SF_EEEEEENS5_IJNS5_IJS1L_SG_EEESN_EEEEEEEvNS4_8identityES1R_NS1S_IS1U_NS4_18smem_ptr_flag_bitsILi16EEENSJ_INS5_IJSQ_SF_EEENS5_IJSF_SB_EEEEEEEvS24_EENS_8epilogue10collective6detail29Sm90TmaWarpSpecializedAdapterINS2D_15DefaultEpilogueIfNS5_IJSB_llEEES2H_NS2C_6thread17LinearCombinationIfLi1EffLNS2I_9ScaleType4KindE0ELNS_15FloatRoundStyleE2EfEENS1_15EpilogueDefaultEEEEEvvEEEEvNT_6ParamsE,@function
        .size           _ZN7cutlass13device_kernelINS_4gemm6kernel13GemmUniversalIN4cute5tupleIJiiiiEEENS1_10collective13CollectiveMmaINS1_40MainloopSm90TmaGmmaWarpSpecializedSparseILi5ENS5_IJNS4_1CILi1EEESB_SB_EEENS1_32KernelTmaWarpSpecializedPingpongEEENS5_IJNSA_ILi64EEENSA_ILi128EEESG_EEENS_6half_tENS5_IJNS4_6LayoutINS5_IJiNS5_IJNSA_ILi2EEEiEEEiEEENS5_IJlNS5_IJSB_SK_EEElEEEEENSJ_INS5_IJNS5_IJNS5_IJNSA_ILi8EEESK_NSA_ILi4EEEEEEiEEENS5_IJNS5_IJNSA_ILi16EEESK_SR_EEEiEEEiEEENS5_IJNS5_IJNS5_IJSG_SU_NSA_ILi2048EEEEEENSA_ILi8192EEEEEENS5_IJNS5_IJSB_NSA_ILi1024EEENSA_ILi32EEEEEElEEElEEEEEEEESI_NS5_IJlSB_lEEENS4_8TiledMMAINS4_8MMA_AtomIJNS4_4SM904GMMA6SPARSE27GMMA_64x128x32_F32F16F16_SSILNS1D_5MajorE0ELS1G_0ELNS1D_7ScaleInE1ELS1H_1ELNS1D_9SparseSelE0EEEEEENSJ_ISC_NS5_IJNSA_ILi0EEES1L_S1L_EEEEENS5_IJNS4_10UnderscoreES1O_S1O_EEEEENS4_13SM90_TMA_LOADENS4_14ComposedLayoutINS4_7SwizzleILi3ELi4ELi3EEENS4_25smem_sparse_ptr_flag_bitsILi2ELi16EEENSJ_INS5_IJNS5_IJSB_SQ_EEENS5_IJSK_SF_EEEEEENS5_IJNS5_IJS1L_SG_EEESN_EEEEEEEvNS4_8identityES1R_NS1S_IS1U_NS4_18smem_ptr_flag_bitsILi16EEENSJ_INS5_IJSQ_SF_EEENS5_IJSF_SB_EEEEEEEvS24_EENS_8epilogue10collective6detail29Sm90TmaWarpSpecializedAdapterINS2D_15DefaultEpilogueIfNS5_IJSB_llEEES2H_NS2C_6thread17LinearCombinationIfLi1EffLNS2I_9ScaleType4KindE0ELNS_15FloatRoundStyleE2EfEENS1_15EpilogueDefaultEEEEEvvEEEEvNT_6ParamsE,(.L_x_194 - _ZN7cutlass13device_kernelINS_4gemm6kernel13GemmUniversalIN4cute5tupleIJiiiiEEENS1_10collective13CollectiveMmaINS1_40MainloopSm90TmaGmmaWarpSpecializedSparseILi5ENS5_IJNS4_1CILi1EEESB_SB_EEENS1_32KernelTmaWarpSpecializedPingpongEEENS5_IJNSA_ILi64EEENSA_ILi128EEESG_EEENS_6half_tENS5_IJNS4_6LayoutINS5_IJiNS5_IJNSA_ILi2EEEiEEEiEEENS5_IJlNS5_IJSB_SK_EEElEEEEENSJ_INS5_IJNS5_IJNS5_IJNSA_ILi8EEESK_NSA_ILi4EEEEEEiEEENS5_IJNS5_IJNSA_ILi16EEESK_SR_EEEiEEEiEEENS5_IJNS5_IJNS5_IJSG_SU_NSA_ILi2048EEEEEENSA_ILi8192EEEEEENS5_IJNS5_IJSB_NSA_ILi1024EEENSA_ILi32EEEEEElEEElEEEEEEEESI_NS5_IJlSB_lEEENS4_8TiledMMAINS4_8MMA_AtomIJNS4_4SM904GMMA6SPARSE27GMMA_64x128x32_F32F16F16_SSILNS1D_5MajorE0ELS1G_0ELNS1D_7ScaleInE1ELS1H_1ELNS1D_9SparseSelE0EEEEEENSJ_ISC_NS5_IJNSA_ILi0EEES1L_S1L_EEEEENS5_IJNS4_10UnderscoreES1O_S1O_EEEEENS4_13SM90_TMA_LOADENS4_14ComposedLayoutINS4_7SwizzleILi3ELi4ELi3EEENS4_25smem_sparse_ptr_flag_bitsILi2ELi16EEENSJ_INS5_IJNS5_IJSB_SQ_EEENS5_IJSK_SF_EEEEEENS5_IJNS5_IJS1L_SG_EEESN_EEEEEEEvNS4_8identityES1R_NS1S_IS1U_NS4_18smem_ptr_flag_bitsILi16EEENSJ_INS5_IJSQ_SF_EEENS5_IJSF_SB_EEEEEEEvS24_EENS_8epilogue10collective6detail29Sm90TmaWarpSpecializedAdapterINS2D_15DefaultEpilogueIfNS5_IJSB_llEEES2H_NS2C_6thread17LinearCombinationIfLi1EffLNS2I_9ScaleType4KindE0ELNS_15FloatRoundStyleE2EfEENS1_15EpilogueDefaultEEEEEvvEEEEvNT_6ParamsE)
        .other          _ZN7cutlass13device_kernelINS_4gemm6kernel13GemmUniversalIN4cute5tupleIJiiiiEEENS1_10collective13CollectiveMmaINS1_40MainloopSm90TmaGmmaWarpSpecializedSparseILi5ENS5_IJNS4_1CILi1EEESB_SB_EEENS1_32KernelTmaWarpSpecializedPingpongEEENS5_IJNSA_ILi64EEENSA_ILi128EEESG_EEENS_6half_tENS5_IJNS4_6LayoutINS5_IJiNS5_IJNSA_ILi2EEEiEEEiEEENS5_IJlNS5_IJSB_SK_EEElEEEEENSJ_INS5_IJNS5_IJNS5_IJNSA_ILi8EEESK_NSA_ILi4EEEEEEiEEENS5_IJNS5_IJNSA_ILi16EEESK_SR_EEEiEEEiEEENS5_IJNS5_IJNS5_IJSG_SU_NSA_ILi2048EEEEEENSA_ILi8192EEEEEENS5_IJNS5_IJSB_NSA_ILi1024EEENSA_ILi32EEEEEElEEElEEEEEEEESI_NS5_IJlSB_lEEENS4_8TiledMMAINS4_8MMA_AtomIJNS4_4SM904GMMA6SPARSE27GMMA_64x128x32_F32F16F16_SSILNS1D_5MajorE0ELS1G_0ELNS1D_7ScaleInE1ELS1H_1ELNS1D_9SparseSelE0EEEEEENSJ_ISC_NS5_IJNSA_ILi0EEES1L_S1L_EEEEENS5_IJNS4_10UnderscoreES1O_S1O_EEEEENS4_13SM90_TMA_LOADENS4_14ComposedLayoutINS4_7SwizzleILi3ELi4ELi3EEENS4_25smem_sparse_ptr_flag_bitsILi2ELi16EEENSJ_INS5_IJNS5_IJSB_SQ_EEENS5_IJSK_SF_EEEEEENS5_IJNS5_IJS1L_SG_EEESN_EEEEEEEvNS4_8identityES1R_NS1S_IS1U_NS4_18smem_ptr_flag_bitsILi16EEENSJ_INS5_IJSQ_SF_EEENS5_IJSF_SB_EEEEEEEvS24_EENS_8epilogue10collective6detail29Sm90TmaWarpSpecializedAdapterINS2D_15DefaultEpilogueIfNS5_IJSB_llEEES2H_NS2C_6thread17LinearCombinationIfLi1EffLNS2I_9ScaleType4KindE0ELNS_15FloatRoundStyleE2EfEENS1_15EpilogueDefaultEEEEEvvEEEEvNT_6ParamsE,@"STO_CUDA_ENTRY STV_DEFAULT"
_ZN7cutlass13device_kernelINS_4gemm6kernel13GemmUniversalIN4cute5tupleIJiiiiEEENS1_10collective13CollectiveMmaINS1_40MainloopSm90TmaGmmaWarpSpecializedSparseILi5ENS5_IJNS4_1CILi1EEESB_SB_EEENS1_32KernelTmaWarpSpecializedPingpongEEENS5_IJNSA_ILi64EEENSA_ILi128EEESG_EEENS_6half_tENS5_IJNS4_6LayoutINS5_IJiNS5_IJNSA_ILi2EEEiEEEiEEENS5_IJlNS5_IJSB_SK_EEElEEEEENSJ_INS5_IJNS5_IJNS5_IJNSA_ILi8EEESK_NSA_ILi4EEEEEEiEEENS5_IJNS5_IJNSA_ILi16EEESK_SR_EEEiEEEiEEENS5_IJNS5_IJNS5_IJSG_SU_NSA_ILi2048EEEEEENSA_ILi8192EEEEEENS5_IJNS5_IJSB_NSA_ILi1024EEENSA_ILi32EEEEEElEEElEEEEEEEESI_NS5_IJlSB_lEEENS4_8TiledMMAINS4_8MMA_AtomIJNS4_4SM904GMMA6SPARSE27GMMA_64x128x32_F32F16F16_SSILNS1D_5MajorE0ELS1G_0ELNS1D_7ScaleInE1ELS1H_1ELNS1D_9SparseSelE0EEEEEENSJ_ISC_NS5_IJNSA_ILi0EEES1L_S1L_EEEEENS5_IJNS4_10UnderscoreES1O_S1O_EEEEENS4_13SM90_TMA_LOADENS4_14ComposedLayoutINS4_7SwizzleILi3ELi4ELi3EEENS4_25smem_sparse_ptr_flag_bitsILi2ELi16EEENSJ_INS5_IJNS5_IJSB_SQ_EEENS5_IJSK_SF_EEEEEENS5_IJNS5_IJS1L_SG_EEESN_EEEEEEEvNS4_8identityES1R_NS1S_IS1U_NS4_18smem_ptr_flag_bitsILi16EEENSJ_INS5_IJSQ_SF_EEENS5_IJSF_SB_EEEEEEEvS24_EENS_8epilogue10collective6detail29Sm90TmaWarpSpecializedAdapterINS2D_15DefaultEpilogueIfNS5_IJSB_llEEES2H_NS2C_6thread17LinearCombinationIfLi1EffLNS2I_9ScaleType4KindE0ELNS_15FloatRoundStyleE2EfEENS1_15EpilogueDefaultEEEEEvvEEEEvNT_6ParamsE:
[----:B------:R-:W-:Y:S01]  /*0000*/  LDC R1, c[0x0][0x28] ;  /* 0x00000a00ff017b82 */ /* 0x000fe20000000800 */
[----:B------:R-:W0:Y:S01]  /*0010*/  S2R R10, SR_TID.X ;  /* 0x00000000000a7919 */ /* 0x000e220000002100 */
[----:B------:R-:W-:Y:S01]  /*0020*/  ELECT P0, URZ, PT ;  /* 0x00000000003f782f */ /* 0x000fe20003800000 */
[----:B------:R-:W-:Y:S01]  /*0030*/  BSSY B0, `(.L_x_0) ;  /* 0x0000012000007945 */ /* 0x000fe20003800000 */
[--C-:B0-----:R-:W-:Y:S02]  /*0040*/  SHF.R.U32.HI R0, RZ, 0x5, R10.reuse ;  /* 0x00000005ff007819 */ /* 0x101fe4000001160a */
[----:B------:R-:W-:-:S03]  /*0050*/  SHF.R.U32.HI R4, RZ, 0x7, R10 ;  /* 0x00000007ff047819 */ /* 0x000fc6000001160a */
[----:B------:R-:W0:Y:S04]  /*0060*/  SHFL.IDX PT, R2, R0, RZ, 0x1f ;  /* 0x00001fff00027589 */ /* 0x000e2800000e0000 */
[----:B------:R1:W2:Y:S01]  /*0070*/  SHFL.IDX PT, R5, R4, RZ, 0x1f ;  /* 0x00001fff04057589 */ /* 0x0002a200000e0000 */
[----:B0-----:R-:W-:-:S13]  /*0080*/  ISETP.NE.OR P0, PT, R2, RZ, !P0 ;  /* 0x000000ff0200720c */ /* 0x001fda0004705670 */
[----:B-12---:R-:W-:Y:S05]  /*0090*/  @P0 BRA `(.L_x_1) ;  /* 0x00000000002c0947 */ /* 0x006fea0003800000 */
[----:B------:R-:W-:Y:S02]  /*00a0*/  ULDC.64 UR4, c[0x0][0x198] ;  /* 0x0000660000047ab9 */ /* 0x000fe40000000a00 */
[----:B------:R-:W-:Y:S02]  /*00b0*/  UIADD3 UR6, UP0, UR4, 0xf0, URZ ;  /* 0x000000f004067890 */ /* 0x000fe4000ff1e03f */
[----:B------:R-:W-:Y:S02]  /*00c0*/  UIADD3 UR8, UP1, UR4, 0x1f0, URZ ;  /* 0x000001f004087890 */ /* 0x000fe4000ff3e03f */
[----:B------:R-:W-:Y:S02]  /*00d0*/  UIADD3 UR4, UP2, UR4, 0x2f0, URZ ;  /* 0x000002f004047890 */ /* 0x000fe4000ff5e03f */
[----:B------:R-:W-:Y:S02]  /*00e0*/  UIADD3.X UR7, URZ, UR5, URZ, UP0, !UPT ;  /* 0x000000053f077290 */ /* 0x000fe400087fe43f */
[----:B------:R-:W-:-:S02]  /*00f0*/  UIADD3.X UR9, URZ, UR5, URZ, UP1, !UPT ;  /* 0x000000053f097290 */ /* 0x000fc40008ffe43f */
[----:B------:R-:W-:-:S05]  /*0100*/  UIADD3.X UR5, URZ, UR5, URZ, UP2, !UPT ;  /* 0x000000053f057290 */ /* 0x000fca00097fe43f */
[----:B------:R0:W-:Y:S02]  /*0110*/  UTMACCTL.PF [UR6] ;  /* 0x00000000060079b9 */ /* 0x0001e40008040000 */
[----:B------:R0:W-:Y:S02]  /*0120*/  UTMACCTL.PF [UR8] ;  /* 0x00000000080079b9 */ /* 0x0001e40008040000 */
[----:B------:R0:W-:Y:S02]  /*0130*/  UTMACCTL.PF [UR4] ;  /* 0x00000000040079b9 */ /* 0x0001e40008040000 */
[----:B0-----:R-:W-:Y:S01]  /*0140*/  NOP ;  /* 0x0000000000007918 */ /* 0x001fe20000000000 */
.L_x_1:
[----:B------:R-:W-:Y:S05]  /*0150*/  BSYNC B0 ;  /* 0x0000000000007941 */ /* 0x000fea0003800000 */
.L_x_0:
[----:B------:R-:W0:Y:S02]  /*0160*/  SHFL.IDX PT, R3, R0, RZ, 0x1f ;  /* 0x00001fff00037589 */ /* 0x000e2400000e0000 */
[----:B0-----:R-:W-:-:S13]  /*0170*/  ISETP.NE.AND P0, PT, R3, RZ, PT ;  /* 0x000000ff0300720c */ /* 0x001fda0003f05270 */
[----:B------:R-:W-:Y:S05]  /*0180*/  @P0 BRA `(.L_x_2) ;  /* 0x0000000000600947 */ /* 0x000fea0003800000 */
[----:B------:R-:W0:Y:S01]  /*0190*/  S2UR UR8, SR_CgaCtaId ;  /* 0x00000000000879c3 */ /* 0x000e220000008800 */
[----:B------:R-:W-:Y:S01]  /*01a0*/  UMOV UR4, 0x400 ;  /* 0x0000040000047882 */ /* 0x000fe20000000000 */
[----:B------:R-:W-:Y:S01]  /*01b0*/  UMOV UR5, 0x1 ;  /* 0x0000000100057882 */ /* 0x000fe20000000000 */
[----:B------:R-:W-:Y:S01]  /*01c0*/  UMOV UR6, 0x80 ;  /* 0x0000008000067882 */ /* 0x000fe20000000000 */
[----:B------:R-:W-:Y:S01]  /*01d0*/  ELECT P0, URZ, PT ;  /* 0x00000000003f782f */ /* 0x000fe20003800000 */
[----:B------:R-:W-:-:S04]  /*01e0*/  UIADD3 UR6, -UR6, 0x100000, URZ ;  /* 0x0010000006067890 */ /* 0x000fc8000fffe13f */
[----:B------:R-:W-:Y:S02]  /*01f0*/  USHF.L.U32 UR7, UR6, 0xb, URZ ;  /* 0x0000000b06077899 */ /* 0x000fe4000800063f */
[----:B------:R-:W-:Y:S02]  /*0200*/  USHF.L.U32 UR6, UR6, 0x1, URZ ;  /* 0x0000000106067899 */ /* 0x000fe4000800063f */
[----:B0-----:R-:W-:Y:S02]  /*0210*/  ULEA UR8, UR8, UR4, 0x18 ;  /* 0x0000000408087291 */ /* 0x001fe4000f8ec03f */
[----:B------:R-:W-:-:S04]  /*0220*/  UIADD3 UR4, -UR5, 0x100000, URZ ;  /* 0x0010000005047890 */ /* 0x000fc8000fffe13f */
[----:B------:R-:W-:Y:S02]  /*0230*/  USHF.L.U32 UR5, UR4, 0xb, URZ ;  /* 0x0000000b04057899 */ /* 0x000fe4000800063f */
[----:B------:R-:W-:Y:S01]  /*0240*/  USHF.L.U32 UR4, UR4, 0x1, URZ ;  /* 0x0000000104047899 */ /* 0x000fe2000800063f */
[----:B------:R-:W0:Y:S11]  /*0250*/  FENCE.VIEW.ASYNC.S ;  /* 0x00000000000073c6 */ /* 0x000e360000000000 */
[----:B0-----:R0:W1:Y:S01]  /*0260*/  SYNCS.EXCH.64 URZ, [UR8], UR4 ;  /* 0x00000004083f75b2 */ /* 0x0010620008000100 */
[----:B------:R0:W2:Y:S01]  /*0270*/  SYNCS.EXCH.64 URZ, [UR8+0x28], UR6 ;  /* 0x00002806083f75b2 */ /* 0x0000a20008000100 */
[----:B------:R0:W3:Y:S01]  /*0280*/  SYNCS.EXCH.64 URZ, [UR8+0x8], UR4 ;  /* 0x00000804083f75b2 */ /* 0x0000e20008000100 */
[----:B------:R0:W4:Y:S01]  /*0290*/  SYNCS.EXCH.64 URZ, [UR8+0x30], UR6 ;  /* 0x00003006083f75b2 */ /* 0x0001220008000100 */
[----:B------:R0:W0:Y:S01]  /*02a0*/  SYNCS.EXCH.64 URZ, [UR8+0x10], UR4 ;  /* 0x00001004083f75b2 */ /* 0x0000220008000100 */
[----:B------:R0:W0:Y:S01]  /*02b0*/  SYNCS.EXCH.64 URZ, [UR8+0x38], UR6 ;  /* 0x00003806083f75b2 */ /* 0x0000220008000100 */
[----:B------:R0:W0:Y:S01]  /*02c0*/  SYNCS.EXCH.64 URZ, [UR8+0x18], UR4 ;  /* 0x00001804083f75b2 */ /* 0x0000220008000100 */
[----:B------:R0:W0:Y:S01]  /*02d0*/  SYNCS.EXCH.64 URZ, [UR8+0x40], UR6 ;  /* 0x00004006083f75b2 */ /* 0x0000220008000100 */
[----:B------:R0:W0:Y:S01]  /*02e0*/  SYNCS.EXCH.64 URZ, [UR8+0x20], UR4 ;  /* 0x00002004083f75b2 */ /* 0x0000220008000100 */
[----:B------:R0:W0:Y:S01]  /*02f0*/  SYNCS.EXCH.64 URZ, [UR8+0x48], UR6 ;  /* 0x00004806083f75b2 */ /* 0x0000220008000100 */
[----:B------:R-:W-:Y:S01]  /*0300*/  NOP ;  /* 0x0000000000007918 */ /* 0x000fe20000000000 */
.L_x_2:
[----:B------:R-:W5:Y:S01]  /*0310*/  SHFL.IDX PT, R6, R0, RZ, 0x1f ;  /* 0x00001fff00067589 */ /* 0x000f6200000e0000 */
[----:B------:R-:W-:Y:S01]  /*0320*/  ELECT P0, URZ, PT ;  /* 0x00000000003f782f */ /* 0x000fe20003800000 */
[----:B------:R-:W-:Y:S01]  /*0330*/  NOP ;  /* 0x0000000000007918 */ /* 0x000fe20000000000 */
[----:B------:R-:W-:Y:S01]  /*0340*/  ELECT P1, URZ, PT ;  /* 0x00000000003f782f */ /* 0x000fe20003820000 */
[----:B------:R-:W1:Y:S01]  /*0350*/  SHFL.IDX PT, R3, R0, RZ, 0x1f ;  /* 0x00001fff00037589 */ /* 0x000e6200000e0000 */
[----:B0-----:R-:W-:Y:S01]  /*0360*/  UMOV UR4, 0x20 ;  /* 0x0000002000047882 */ /* 0x001fe20000000000 */
[----:B------:R-:W-:Y:S01]  /*0370*/  UMOV UR11, 0x80 ;  /* 0x00000080000b7882 */ /* 0x000fe20000000000 */
[----:B------:R-:W-:Y:S01]  /*0380*/  NOP ;  /* 0x0000000000007918 */ /* 0x000fe20000000000 */
[----:B------:R-:W0:Y:S01]  /*0390*/  SHFL.IDX PT, R4, R4, RZ, 0x1f ;  /* 0x00001fff04047589 */ /* 0x000e2200000e0000 */
[C---:B------:R-:W-:Y:S01]  /*03a0*/  VIADD R33, R5.reuse, 0xffffffff ;  /* 0xffffffff05217836 */ /* 0x040fe20000000000 */
[----:B------:R-:W-:Y:S01]  /*03b0*/  ULDC.64 UR20, c[0x0][0x208] ;  /* 0x0000820000147ab9 */ /* 0x000fe20000000a00 */
[----:B------:R-:W-:-:S03]  /*03c0*/  ISETP.NE.AND P2, PT, R5, RZ, PT ;  /* 0x000000ff0500720c */ /* 0x000fc60003f45270 */
[----:B------:R-:W-:Y:S02]  /*03d0*/  ISETP.GE.U32.AND P3, PT, R33, 0x2, PT ;  /* 0x000000022100780c */ /* 0x000fe40003f66070 */
[----:B-----5:R-:W-:Y:S02]  /*03e0*/  ISETP.NE.OR P0, PT, R6, RZ, !P0 ;  /* 0x000000ff0600720c */ /* 0x020fe40004705670 */
[----:B-1----:R-:W-:Y:S02]  /*03f0*/  ISETP.NE.OR P1, PT, R3, RZ, !P1 ;  /* 0x000000ff0300720c */ /* 0x002fe40004f25670 */
[----:B------:R-:W-:Y:S02]  /*0400*/  SHF.R.S32.HI R3, RZ, 0x1f, R2 ;  /* 0x0000001fff037819 */ /* 0x000fe40000011402 */
[----:B0-----:R-:W-:Y:S02]  /*0410*/  R2UR UR16, R4 ;  /* 0x00000000041072ca */ /* 0x001fe400000e0000 */
[----:B------:R-:W-:-:S05]  /*0420*/  LEA.HI R3, R3, R2, RZ, 0x2 ;  /* 0x0000000203037211 */ /* 0x000fca00078f10ff */
[----:B------:R-:W-:Y:S01]  /*0430*/  VOTEU.ALL UP0, P0 ;  /* 0x00000000003f7886 */ /* 0x000fe20000000000 */
[----:B------:R-:W-:Y:S01]  /*0440*/  LOP3.LUT R3, R3, 0xfffffffc, RZ, 0xc0, !PT ;  /* 0xfffffffc03037812 */ /* 0x000fe200078ec0ff */
[----:B------:R-:W-:-:S03]  /*0450*/  VOTEU.ALL UP1, P1 ;  /* 0x00000000003f7886 */ /* 0x000fc60000820000 */
[----:B------:R-:W0:Y:S01]  /*0460*/  @!UP0 S2UR UR7, SR_CgaCtaId ;  /* 0x00000000000789c3 */ /* 0x000e220000008800 */
[----:B------:R-:W-:Y:S01]  /*0470*/  @!UP0 UMOV UR6, 0x400 ;  /* 0x0000040000068882 */ /* 0x000fe20000000000 */
[----:B------:R-:W-:-:S04]  /*0480*/  @!UP0 UIADD3 UR4, -UR4, 0x100000, URZ ;  /* 0x0010000004048890 */ /* 0x000fc8000fffe13f */
[----:B------:R-:W-:Y:S02]  /*0490*/  @!UP0 USHF.L.U32 UR5, UR4, 0xb, URZ ;  /* 0x0000000b04058899 */ /* 0x000fe4000800063f */
[----:B------:R-:W-:Y:S01]  /*04a0*/  @!UP0 USHF.L.U32 UR4, UR4, 0x1, URZ ;  /* 0x0000000104048899 */ /* 0x000fe2000800063f */
[----:B------:R-:W-:Y:S01]  /*04b0*/  IMAD.IADD R20, R2, 0x1, -R3 ;  /* 0x0000000102147824 */ /* 0x000fe200078e0a03 */
[----:B------:R-:W-:Y:S01]  /*04c0*/  @!UP1 UMOV UR9, 0x400 ;  /* 0x0000040000099882 */ /* 0x000fe20000000000 */
[----:B------:R-:W-:Y:S01]  /*04d0*/  VOTEU.ALL UP2, P1 ;  /* 0x00000000003f7886 */ /* 0x000fe20000840000 */
[----:B------:R-:W-:Y:S01]  /*04e0*/  VOTEU.ALL UP3, P1 ;  /* 0x00000000003f7886 */ /* 0x000fe20000860000 */
[----:B------:R-:W-:Y:S01]  /*04f0*/  VOTEU.ALL UP4, P1 ;  /* 0x00000000003f7886 */ /* 0x000fe20000880000 */
[----:B------:R-:W1:Y:S01]  /*0500*/  @!UP1 S2UR UR10, SR_CgaCtaId ;  /* 0x00000000000a99c3 */ /* 0x000e620000008800 */
[----:B------:R-:W-:Y:S01]  /*0510*/  VOTEU.ALL UP5, P1 ;  /* 0x00000000003f7886 */ /* 0x000fe200008a0000 */
[----:B------:R-:W-:-:S04]  /*0520*/  SHF.R.S32.HI R3, RZ, 0x1f, R10 ;  /* 0x0000001fff037819 */ /* 0x000fc8000001140a */
[----:B------:R-:W-:-:S04]  /*0530*/  LEA.HI R3, R3, R10, RZ, 0x7 ;  /* 0x0000000a03037211 */ /* 0x000fc800078f38ff */
[----:B------:R-:W-:-:S05]  /*0540*/  LOP3.LUT R3, R3, 0xffffff80, RZ, 0xc0, !PT ;  /* 0xffffff8003037812 */ /* 0x000fca00078ec0ff */
[----:B------:R-:W-:Y:S01]  /*0550*/  IMAD.IADD R11, R10, 0x1, -R3 ;  /* 0x000000010a0b7824 */ /* 0x000fe200078e0a03 */
[----:B0-----:R-:W-:Y:S02]  /*0560*/  @!UP0 ULEA UR8, UR7, UR6, 0x18 ;  /* 0x0000000607088291 */ /* 0x001fe4000f8ec03f */
[----:B------:R-:W-:-:S04]  /*0570*/  @!UP1 UIADD3 UR6, -UR11, 0x100000, URZ ;  /* 0x001000000b069890 */ /* 0x000fc8000fffe13f */
[----:B------:R-:W-:Y:S02]  /*0580*/  @!UP1 USHF.L.U32 UR7, UR6, 0xb, URZ ;  /* 0x0000000b06079899 */ /* 0x000fe4000800063f */
[----:B------:R-:W-:Y:S01]  /*0590*/  @!UP1 USHF.L.U32 UR6, UR6, 0x1, URZ ;  /* 0x0000000106069899 */ /* 0x000fe2000800063f */
[----:B------:R-:W-:Y:S01]  /*05a0*/  VOTEU.ALL UP0, P0 ;  /* 0x00000000003f7886 */ /* 0x000fe20000000000 */
[----:B-1----:R-:W-:Y:S01]  /*05b0*/  @!UP1 ULEA UR9, UR10, UR9, 0x18 ;  /* 0x000000090a099291 */ /* 0x002fe2000f8ec03f */
[----:B------:R-:W-:Y:S02]  /*05c0*/  VOTEU.ALL UP1, P0 ;  /* 0x00000000003f7886 */ /* 0x000fe40000020000 */
[----:B------:R-:W-:Y:S01]  /*05d0*/  ULDC.64 UR10, c[0x0][0x698] ;  /* 0x0001a600000a7ab9 */ /* 0x000fe20000000a00 */
[----:B------:R-:W-:Y:S01]  /*05e0*/  ISETP.NE.AND P0, PT, R20, 0x3, PT ;  /* 0x000000031400780c */ /* 0x000fe20003f05270 */
[----:B------:R-:W0:Y:S02]  /*05f0*/  FENCE.VIEW.ASYNC.S ;  /* 0x00000000000073c6 */ /* 0x000e240000000000 */
[----:B0-----:R0:W2:Y:S01]  /*0600*/  @!UP0 SYNCS.EXCH.64 URZ, [UR8+0x80], UR4 ;  /* 0x00008004083f85b2 */ /* 0x0010a20008000100 */
[----:B------:R-:W-:-:S02]  /*0610*/  ISETP.NE.U32.AND P1, PT, RZ, UR10, PT ;  /* 0x0000000aff007c0c */ /* 0x000fc4000bf25070 */
[----:B------:R-:W-:Y:S02]  /*0620*/  ISETP.EQ.OR P0, PT, R20, RZ, !P0 ;  /* 0x000000ff1400720c */ /* 0x000fe40004702670 */
[----:B------:R-:W-:Y:S02]  /*0630*/  ISETP.NE.AND.EX P1, PT, RZ, UR11, PT, P1 ;  /* 0x0000000bff007c0c */ /* 0x000fe4000bf25310 */
[----:B------:R-:W-:-:S04]  /*0640*/  ISETP.EQ.AND P0, PT, R5, RZ, P0 ;  /* 0x000000ff0500720c */ /* 0x000fc80000702270 */
[----:B------:R-:W-:-:S04]  /*0650*/  SEL R6, RZ, 0x1, !P0 ;  /* 0x00000001ff067807 */ /* 0x000fc80004000000 */
[----:B------:R-:W-:Y:S01]  /*0660*/  SEL R6, R6, 0x2, P3 ;  /* 0x0000000206067807 */ /* 0x000fe20001800000 */
[----:B------:R0:W2:Y:S01]  /*0670*/  @!UP1 SYNCS.EXCH.64 URZ, [UR8+0x88], UR4 ;  /* 0x00008804083f95b2 */ /* 0x0000a20008000100 */
[----:B------:R-:W-:Y:S01]  /*0680*/  NOP ;  /* 0x0000000000007918 */ /* 0x000fe20000000000 */
[----:B------:R0:W2:Y:S01]  /*0690*/  @!UP2 SYNCS.EXCH.64 URZ, [UR9+0x60], UR6 ;  /* 0x00006006093fa5b2 */ /* 0x0000a20008000100 */
[----:B------:R0:W2:Y:S01]  /*06a0*/  @!UP3 SYNCS.EXCH.64 URZ, [UR9+0x68], UR6 ;  /* 0x00006806093fb5b2 */ /* 0x0000a20008000100 */
[----:B------:R0:W2:Y:S01]  /*06b0*/  @!UP4 SYNCS.EXCH.64 URZ, [UR9+0x70], UR6 ;  /* 0x00007006093fc5b2 */ /* 0x0000a20008000100 */
[----:B------:R0:W2:Y:S01]  /*06c0*/  @!UP5 SYNCS.EXCH.64 URZ, [UR9+0x78], UR6 ;  /* 0x00007806093fd5b2 */ /* 0x0000a20008000100 */
[----:B------:R-:W-:Y:S01]  /*06d0*/  NOP ;  /* 0x0000000000007918 */ /* 0x000fe20000000000 */
[----:B--234-:R-:W-:Y:S06]  /*06e0*/  BAR.SYNC.DEFER_BLOCKING 0x0 ;  /* 0x0000000000007b1d */ /* 0x01cfec0000010000 */
[----:B0-----:R-:W-:Y:S05]  /*06f0*/  @!P1 BRA `(.L_x_3) ;  /* 0x00000000001c9947 */ /* 0x001fea0003800000 */
[----:B------:R-:W0:Y:S02]  /*0700*/  LDC.64 R2, c[0x0][0x698] ;  /* 0x0001a600ff027b82 */ /* 0x000e240000000a00 */
[----:B0-----:R-:W2:Y:S02]  /*0710*/  LDG.E.64 R2, desc[UR20][R2.64] ;  /* 0x0000001402027981 */ /* 0x001ea4000c1e1b00 */
[----:B--2---:R-:W-:-:S04]  /*0720*/  ISETP.NE.U32.AND P0, PT, R2, RZ, PT ;  /* 0x000000ff0200720c */ /* 0x004fc80003f05070 */
[----:B------:R-:W-:-:S13]  /*0730*/  ISETP.NE.AND.EX P0, PT, R3, RZ, PT, P0 ;  /* 0x000000ff0300720c */ /* 0x000fda0003f05300 */
[----:B------:R-:W-:Y:S05]  /*0740*/  @!P0 BRA `(.L_x_3) ;  /* 0x0000000000088947 */ /* 0x000fea0003800000 */
[----:B------:R2:W5:Y:S01]  /*0750*/  LD.E R7, desc[UR20][R2.64] ;  /* 0x0000001402077980 */ /* 0x000562000c101900 */
[----:B------:R-:W-:Y:S05]  /*0760*/  BRA `(.L_x_4) ;  /* 0x0000000000207947 */ /* 0x000fea0003800000 */
.L_x_3:
[----:B------:R-:W-:Y:S02]  /*0770*/  ULDC.64 UR4, c[0x0][0x688] ;  /* 0x0001a20000047ab9 */ /* 0x000fe40000000a00 */
[----:B------:R-:W-:-:S04]  /*0780*/  ISETP.NE.U32.AND P0, PT, RZ, UR4, PT ;  /* 0x00000004ff007c0c */ /* 0x000fc8000bf05070 */
[----:B------:R-:W-:-:S13]  /*0790*/  ISETP.NE.AND.EX P0, PT, RZ, UR5, PT, P0 ;  /* 0x00000005ff007c0c */ /* 0x000fda000bf05300 */
[----:B------:R-:W-:Y:S05]  /*07a0*/  @!P0 BRA `(.L_x_5) ;  /* 0x00000000000c8947 */ /* 0x000fea0003800000 */
[----:B------:R-:W0:Y:S02]  /*07b0*/  LDC.64 R2, c[0x0][0x688] ;  /* 0x0001a200ff027b82 */ /* 0x000e240000000a00 */
[----:B0-----:R1:W5:Y:S01]  /*07c0*/  LDG.E R7, desc[UR20][R2.64] ;  /* 0x0000001402077981 */ /* 0x001362000c1e1900 */
[----:B------:R-:W-:Y:S05]  /*07d0*/  BRA `(.L_x_4) ;  /* 0x0000000000047947 */ /* 0x000fea0003800000 */
.L_x_5:
[----:B------:R-:W0:Y:S02]  /*07e0*/  LDC R7, c[0x0][0x680] ;  /* 0x0001a000ff077b82 */ /* 0x000e240000000800 */
.L_x_4:
[----:B------:R-:W-:Y:S02]  /*07f0*/  ULDC.64 UR4, c[0x0][0x6a0] ;  /* 0x0001a80000047ab9 */ /* 0x000fe40000000a00 */
[----:B------:R-:W-:-:S04]  /*0800*/  ISETP.NE.U32.AND P0, PT, RZ, UR4, PT ;  /* 0x00000004ff007c0c */ /* 0x000fc8000bf05070 */
[----:B------:R-:W-:-:S13]  /*0810*/  ISETP.NE.AND.EX P0, PT, RZ, UR5, PT, P0 ;  /* 0x00000005ff007c0c */ /* 0x000fda000bf05300 */
[----:B------:R-:W-:Y:S05]  /*0820*/  @!P0 BRA `(.L_x_6) ;  /* 0x00000000001c8947 */ /* 0x000fea0003800000 */
[----:B-12---:R-:W1:Y:S02]  /*0830*/  LDC.64 R2, c[0x0][0x6a0] ;  /* 0x0001a800ff027b82 */ /* 0x006e640000000a00 */
[----:B-1----:R-:W2:Y:S02]  /*0840*/  LDG.E.64 R2, desc[UR20][R2.64] ;  /* 0x0000001402027981 */ /* 0x002ea4000c1e1b00 */
[----:B--2---:R-:W-:-:S04]  /*0850*/  ISETP.NE.U32.AND P0, PT, R2, RZ, PT ;  /* 0x000000ff0200720c */ /* 0x004fc80003f05070 */
[----:B------:R-:W-:-:S13]  /*0860*/  ISETP.NE.AND.EX P0, PT, R3, RZ, PT, P0 ;  /* 0x000000ff0300720c */ /* 0x000fda0003f05300 */
[----:B------:R-:W-:Y:S05]  /*0870*/  @!P0 BRA `(.L_x_6) ;  /* 0x0000000000088947 */ /* 0x000fea0003800000 */
[----:B------:R1:W5:Y:S01]  /*0880*/  LD.E R13, desc[UR20][R2.64] ;  /* 0x00000014020d7980 */ /* 0x000362000c101900 */
[----:B------:R-:W-:Y:S05]  /*0890*/  BRA `(.L_x_7) ;  /* 0x0000000000207947 */ /* 0x000fea0003800000 */
.L_x_6:
[----:B------:R-:W-:Y:S02]  /*08a0*/  ULDC.64 UR4, c[0x0][0x690] ;  /* 0x0001a40000047ab9 */ /* 0x000fe40000000a00 */
[----:B------:R-:W-:-:S04]  /*08b0*/  ISETP.NE.U32.AND P0, PT, RZ, UR4, PT ;  /* 0x00000004ff007c0c */ /* 0x000fc8000bf05070 */
[----:B------:R-:W-:-:S13]  /*08c0*/  ISETP.NE.AND.EX P0, PT, RZ, UR5, PT, P0 ;  /* 0x00000005ff007c0c */ /* 0x000fda000bf05300 */
[----:B------:R-:W-:Y:S05]  /*08d0*/  @!P0 BRA `(.L_x_8) ;  /* 0x00000000000c8947 */ /* 0x000fea0003800000 */
[----:B-12---:R-:W1:Y:S02]  /*08e0*/  LDC.64 R2, c[0x0][0x690] ;  /* 0x0001a400ff027b82 */ /* 0x006e640000000a00 */
[----:B-1----:R4:W5:Y:S01]  /*08f0*/  LDG.E R13, desc[UR20][R2.64] ;  /* 0x00000014020d7981 */ /* 0x002962000c1e1900 */
[----:B------:R-:W-:Y:S05]  /*0900*/  BRA `(.L_x_7) ;  /* 0x0000000000047947 */ /* 0x000fea0003800000 */
.L_x_8:
[----:B------:R-:W3:Y:S02]  /*0910*/  LDC R13, c[0x0][0x684] ;  /* 0x0001a100ff0d7b82 */ /* 0x000ee40000000800 */
.L_x_7:
[----:B------:R-:W0:Y:S01]  /*0920*/  LDC R0, c[0x0][0x75c] ;  /* 0x0001d700ff007b82 */ /* 0x000e220000000800 */
[----:B------:R-:W1:Y:S01]  /*0930*/  S2R R21, SR_CTAID.Y ;  /* 0x0000000000157919 */ /* 0x000e620000002600 */
[----:B------:R-:W-:Y:S01]  /*0940*/  ULDC UR8, c[0x0][0x604] ;  /* 0x0001810000087ab9 */ /* 0x000fe20000000800 */
[----:B------:R-:W-:Y:S01]  /*0950*/  ISETP.NE.AND P0, PT, R5, 0x2, PT ;  /* 0x000000020500780c */ /* 0x000fe20003f05270 */
[----:B------:R-:W-:Y:S01]  /*0960*/  UIADD3 UR8, UR8, 0x3f, URZ ;  /* 0x0000003f08087890 */ /* 0x000fe2000fffe03f */
[----:B------:R-:W3:Y:S01]  /*0970*/  S2R R14, SR_CTAID.X ;  /* 0x00000000000e7919 */ /* 0x000ee20000002500 */
[----:B------:R-:W-:Y:S01]  /*0980*/  UMOV UR5, URZ ;  /* 0x0000003f00057c82 */ /* 0x000fe20008000000 */
[----:B------:R-:W-:Y:S01]  /*0990*/  UMOV UR4, URZ ;  /* 0x0000003f00047c82 */ /* 0x000fe20008000000 */
[----:B------:R-:W-:Y:S01]  /*09a0*/  USHF.R.S32.HI UR9, URZ, 0x1f, UR8 ;  /* 0x0000001f3f097899 */ /* 0x000fe20008011408 */
[----:B------:R-:W-:-:S03]  /*09b0*/  ULDC.64 UR10, c[0x0][0x750] ;  /* 0x0001d400000a7ab9 */ /* 0x000fc60000000a00 */
[----:B------:R-:W-:Y:S01]  /*09c0*/  ULEA.HI UR9, UR9, UR8, URZ, 0x6 ;  /* 0x0000000809097291 */ /* 0x000fe2000f8f303f */
[----:B0-----:R-:W-:-:S13]  /*09d0*/  ISETP.NE.AND P4, PT, R0, 0x1, PT ;  /* 0x000000010000780c */ /* 0x001fda0003f85270 */
[----:B------:R-:W3:Y:S01]  /*09e0*/  @P4 LDC R15, c[0x0][0x10] ;  /* 0x00000400ff0f4b82 */ /* 0x000ee20000000800 */
[----:B-12-4-:R-:W-:Y:S02]  /*09f0*/  @P4 IMAD.MOV.U32 R2, RZ, RZ, R21 ;  /* 0x000000ffff024224 */ /* 0x016fe400078e0015 */
[----:B------:R-:W-:Y:S02]  /*0a00*/  @P4 IMAD.MOV.U32 R3, RZ, RZ, RZ ;  /* 0x000000ffff034224 */ /* 0x000fe400078e00ff */
[----:B------:R-:W-:-:S03]  /*0a10*/  @P4 IMAD.MOV.U32 R5, RZ, RZ, RZ ;  /* 0x000000ffff054224 */ /* 0x000fc600078e00ff */
[----:B------:R-:W0:Y:S01]  /*0a20*/  @!P4 LDC R9, c[0x0][0xc] ;  /* 0x00000300ff09cb82 */ /* 0x000e220000000800 */
[----:B------:R-:W-:Y:S01]  /*0a30*/  ULDC UR6, c[0x0][0xc] ;  /* 0x0000030000067ab9 */ /* 0x000fe20000000800 */
[----:B------:R-:W-:Y:S02]  /*0a40*/  ULDC UR7, c[0x0][0x10] ;  /* 0x0000040000077ab9 */ /* 0x000fe40000000800 */
[----:B------:R-:W-:-:S04]  /*0a50*/  UIMAD.WIDE.U32 UR6, UR6, UR7, URZ ;  /* 0x00000007060672a5 */ /* 0x000fc8000f8e003f */
[----:B------:R-:W1:Y:S01]  /*0a60*/  LDC R8, c[0x0][0x14] ;  /* 0x00000500ff087b82 */ /* 0x000e620000000800 */
[----:B---3--:R-:W-:-:S04]  /*0a70*/  @P4 IMAD.WIDE.U32 R2, R14, R15, R2 ;  /* 0x0000000f0e024225 */ /* 0x008fc800078e0002 */
[----:B------:R-:W-:Y:S02]  /*0a80*/  IMAD.MOV.U32 R15, RZ, RZ, RZ ;  /* 0x000000ffff0f7224 */ /* 0x000fe400078e00ff */
[----:B------:R-:W-:Y:S02]  /*0a90*/  @P4 IMAD.IADD R3, R3, 0x1, R5 ;  /* 0x0000000103034824 */ /* 0x000fe400078e0205 */
[----:B0-----:R-:W-:-:S04]  /*0aa0*/  @!P4 IMAD.WIDE.U32 R4, R9, R21, R14 ;  /* 0x000000150904c225 */ /* 0x001fc800078e000e */
[----:B------:R-:W-:Y:S02]  /*0ab0*/  @!P4 IMAD.MOV.U32 R2, RZ, RZ, R4 ;  /* 0x000000ffff02c224 */ /* 0x000fe400078e0004 */
[----:B------:R-:W-:Y:S02]  /*0ac0*/  @!P4 IMAD.MOV.U32 R3, RZ, RZ, R5 ;  /* 0x000000ffff03c224 */ /* 0x000fe400078e0005 */
[C---:B-1----:R-:W-:Y:S02]  /*0ad0*/  IMAD R17, R8.reuse, UR7, RZ ;  /* 0x0000000708117c24 */ /* 0x042fe4000f8e02ff */
[----:B------:R-:W-:Y:S01]  /*0ae0*/  IMAD.WIDE.U32 R8, R8, UR6, RZ ;  /* 0x0000000608087c25 */ /* 0x000fe2000f8e00ff */
[----:B------:R-:W-:-:S03]  /*0af0*/  USHF.R.S32.HI UR6, URZ, 0x6, UR9 ;  /* 0x000000063f067899 */ /* 0x000fc60008011409 */
[----:B------:R-:W-:Y:S01]  /*0b00*/  IMAD.IADD R12, R9, 0x1, R17 ;  /* 0x00000001090c7824 */ /* 0x000fe200078e0211 */
[----:B------:R-:W-:Y:S08]  /*0b10*/  @P0 BRA `(.L_x_9) ;  /* 0x0000000000200947 */ /* 0x000ff00003800000 */
[----:B------:R-:W-:Y:S01]  /*0b20*/  UISETP.GE.U32.AND UP0, UPT, UR6, 0x5, UPT ;  /* 0x000000050600788c */ /* 0x000fe2000bf06070 */
[----:B------:R-:W-:Y:S01]  /*0b30*/  IADD3 R2, P0, R2, R8, RZ ;  /* 0x0000000802027210 */ /* 0x000fe20007f1e0ff */
[----:B------:R-:W-:-:S04]  /*0b40*/  UIMAD.WIDE.U32 UR4, UR6, -0x33333333, URZ ;  /* 0xcccccccd060478a5 */ /* 0x000fc8000f8e003f */
[----:B------:R-:W-:Y:S01]  /*0b50*/  USHF.R.U32.HI UR5, URZ, 0x2, UR5 ;  /* 0x000000023f057899 */ /* 0x000fe20008011605 */
[----:B------:R-:W-:Y:S02]  /*0b60*/  IMAD.X R3, R12, 0x1, R3, P0 ;  /* 0x000000010c037824 */ /* 0x000fe400000e0603 */
[----:B------:R-:W-:Y:S02]  /*0b70*/  UMOV UR4, URZ ;  /* 0x0000003f00047c82 */ /* 0x000fe40008000000 */
[----:B------:R-:W-:Y:S02]  /*0b80*/  @UP0 ULOP3.LUT UR4, UR5, 0x1, URZ, 0xc0, !UPT ;  /* 0x0000000105040892 */ /* 0x000fe4000f8ec03f */
[----:B------:R-:W-:-:S12]  /*0b90*/  UIMAD UR5, UR5, -0x5, UR6 ;  /* 0xfffffffb050578a4 */ /* 0x000fd8000f8e0206 */
.L_x_9:
[----:B------:R-:W-:Y:S01]  /*0ba0*/  ISETP.GE.U32.AND P0, PT, R2, UR10, PT ;  /* 0x0000000a02007c0c */ /* 0x000fe2000bf06070 */
[----:B------:R-:W-:Y:S01]  /*0bb0*/  IMAD.MOV.U32 R5, RZ, RZ, -0x1 ;  /* 0xffffffffff057424 */ /* 0x000fe200078e00ff */
[----:B------:R-:W-:Y:S01]  /*0bc0*/  PRMT R16, RZ, 0x7610, R16 ;  /* 0x00007610ff107816 */ /* 0x000fe20000000010 */
[----:B------:R-:W-:Y:S01]  /*0bd0*/  IMAD.MOV.U32 R4, RZ, RZ, -0x1 ;  /* 0xffffffffff047424 */ /* 0x000fe200078e00ff */
[----:B------:R-:W-:Y:S01]  /*0be0*/  ISETP.GE.U32.AND.EX P0, PT, R3, UR11, PT, P0 ;  /* 0x0000000b03007c0c */ /* 0x000fe2000bf06100 */
[----:B------:R-:W-:-:S12]  /*0bf0*/  IMAD.MOV.U32 R0, RZ, RZ, -0x1 ;  /* 0xffffffffff007424 */ /* 0x000fd800078e00ff */
[----:B------:R-:W-:Y:S05]  /*0c00*/  @P0 BRA `(.L_x_10) ;  /* 0x00000004005c0947 */ /* 0x000fea0003800000 */
[----:B------:R-:W0:Y:S01]  /*0c10*/  LDC.64 R24, c[0x0][0x728] ;  /* 0x0001ca00ff187b82 */ /* 0x000e220000000a00 */
[----:B------:R-:W-:Y:S02]  /*0c20*/  IMAD.MOV.U32 R4, RZ, RZ, R2 ;  /* 0x000000ffff047224 */ /* 0x000fe400078e0002 */
[----:B------:R-:W-:-:S05]  /*0c30*/  IMAD.MOV.U32 R5, RZ, RZ, R3 ;  /* 0x000000ffff057224 */ /* 0x000fca00078e0003 */
[----:B------:R-:W1:Y:S08]  /*0c40*/  LDC R0, c[0x0][0x730] ;  /* 0x0001cc00ff007b82 */ /* 0x000e700000000800 */
[----:B------:R-:W2:Y:S01]  /*0c50*/  LDC.64 R26, c[0x0][0x720] ;  /* 0x0001c800ff1a7b82 */ /* 0x000ea20000000a00 */
[----:B0-----:R-:W-:-:S04]  /*0c60*/  ISETP.NE.U32.AND P0, PT, R24, RZ, PT ;  /* 0x000000ff1800720c */ /* 0x001fc80003f05070 */
[----:B------:R-:W-:-:S13]  /*0c70*/  ISETP.NE.AND.EX P0, PT, R25, RZ, PT, P0 ;  /* 0x000000ff1900720c */ /* 0x000fda0003f05300 */
[----:B-12---:R-:W-:Y:S05]  /*0c80*/  @!P0 BRA `(.L_x_11) ;  /* 0x0000000000288947 */ /* 0x006fea0003800000 */
[----:B------:R-:W0:Y:S02]  /*0c90*/  LDC R19, c[0x0][0x734] ;  /* 0x0001cd00ff137b82 */ /* 0x000e240000000800 */
[----:B0-----:R-:W-:-:S05]  /*0ca0*/  IADD3 R19, P0, R2, R19, RZ ;  /* 0x0000001302137210 */ /* 0x001fca0007f1e0ff */
[----:B------:R-:W-:-:S04]  /*0cb0*/  IMAD.X R23, RZ, RZ, R3, P0 ;  /* 0x000000ffff177224 */ /* 0x000fc800000e0603 */
[----:B------:R-:W-:-:S04]  /*0cc0*/  IMAD.WIDE.U32 R4, R23, R24, RZ ;  /* 0x0000001817047225 */ /* 0x000fc800078e00ff */
[----:B------:R-:W-:-:S04]  /*0cd0*/  IMAD.WIDE.U32 R16, P0, R19, R25, R4 ;  /* 0x0000001913107225 */ /* 0x000fc80007800004 */
[----:B------:R-:W-:-:S04]  /*0ce0*/  IMAD.WIDE.U32 R4, R19, R24, RZ ;  /* 0x0000001813047225 */ /* 0x000fc800078e00ff */
[----:B------:R-:W-:Y:S01]  /*0cf0*/  IMAD.X R19, RZ, RZ, RZ, P0 ;  /* 0x000000ffff137224 */ /* 0x000fe200000e06ff */
[----:B------:R-:W-:Y:S01]  /*0d00*/  IADD3 RZ, P0, R5, R16, RZ ;  /* 0x0000001005ff7210 */ /* 0x000fe20007f1e0ff */
[----:B------:R-:W-:-:S04]  /*0d10*/  IMAD.MOV.U32 R18, RZ, RZ, R17 ;  /* 0x000000ffff127224 */ /* 0x000fc800078e0011 */
[----:B------:R-:W-:-:S08]  /*0d20*/  IMAD.WIDE.U32.X R4, R23, R25, R18, P0 ;  /* 0x0000001917047225 */ /* 0x000fd000000e0412 */
.L_x_11:
[-CC-:B------:R-:W-:Y:S01]  /*0d30*/  SHF.R.U64 R32, R4, R0.reuse, R5.reuse ;  /* 0x0000000004207219 */ /* 0x180fe20000001205 */
[----:B------:R-:W0:Y:S01]  /*0d40*/  LDC.64 R28, c[0x0][0x740] ;  /* 0x0001d000ff1c7b82 */ /* 0x000e220000000a00 */
[----:B------:R-:W-:Y:S01]  /*0d50*/  SHF.R.U32.HI R4, RZ, R0, R5 ;  /* 0x00000000ff047219 */ /* 0x000fe20000011605 */
[----:B------:R-:W-:Y:S01]  /*0d60*/  ULDC UR7, c[0x0][0x150] ;  /* 0x0000540000077ab9 */ /* 0x000fe20000000800 */
[----:B------:R-:W-:Y:S02]  /*0d70*/  I2FP.F32.U32 R0, R14 ;  /* 0x0000000e00007245 */ /* 0x000fe40000201000 */
[----:B------:R-:W-:-:S03]  /*0d80*/  IADD3 R17, P0, RZ, -R32, RZ ;  /* 0x80000020ff117210 */ /* 0x000fc60007f1e0ff */
[----:B------:R-:W1:Y:S01]  /*0d90*/  LDC R18, c[0x0][0x718] ;  /* 0x0001c600ff127b82 */ /* 0x000e620000000800 */
[----:B------:R-:W-:Y:S01]  /*0da0*/  FMUL R0, R0, UR7 ;  /* 0x0000000700007c20 */ /* 0x000fe20008400000 */
[----:B------:R-:W-:Y:S01]  /*0db0*/  IMAD.X R19, RZ, RZ, ~R4, P0 ;  /* 0x000000ffff137224 */ /* 0x000fe200000e0e04 */
[----:B------:R-:W-:Y:S01]  /*0dc0*/  ULDC UR7, c[0x0][0x154] ;  /* 0x0000550000077ab9 */ /* 0x000fe20000000800 */
[----:B------:R-:W-:-:S03]  /*0dd0*/  IMAD.WIDE.U32 R4, R17, R26, R2 ;  /* 0x0000001a11047225 */ /* 0x000fc600078e0002 */
[----:B------:R-:W2:Y:S01]  /*0de0*/  F2I.U32.TRUNC.NTZ R0, R0 ;  /* 0x0000000000007305 */ /* 0x000ea2000020f000 */
[----:B------:R-:W3:Y:S01]  /*0df0*/  LDC R15, c[0x0][0x144] ;  /* 0x00005100ff0f7b82 */ /* 0x000ee20000000800 */
[----:B------:R-:W-:-:S04]  /*0e00*/  IMAD R16, R19, R26, RZ ;  /* 0x0000001a13107224 */ /* 0x000fc800078e02ff */
[----:B------:R-:W-:-:S03]  /*0e10*/  IMAD R17, R17, R27, R16 ;  /* 0x0000001b11117224 */ /* 0x000fc600078e0210 */
[----:B------:R-:W4:Y:S01]  /*0e20*/  LDC R22, c[0x0][0x708] ;  /* 0x0001c200ff167b82 */ /* 0x000f220000000800 */
[----:B------:R-:W-:Y:S01]  /*0e30*/  IMAD.IADD R17, R5, 0x1, R17 ;  /* 0x0000000105117824 */ /* 0x000fe200078e0211 */
[----:B0-----:R-:W-:Y:S01]  /*0e40*/  ISETP.NE.U32.AND P0, PT, R28, RZ, PT ;  /* 0x000000ff1c00720c */ /* 0x001fe20003f05070 */
[----:B--2---:R-:W-:-:S03]  /*0e50*/  IMAD.MOV R5, RZ, RZ, -R0 ;  /* 0x000000ffff057224 */ /* 0x004fc600078e0a00 */
[----:B------:R-:W-:Y:S02]  /*0e60*/  ISETP.NE.AND.EX P0, PT, R29, RZ, PT, P0 ;  /* 0x000000ff1d00720c */ /* 0x000fe40003f05300 */
[----:B------:R-:W0:Y:S01]  /*0e70*/  LDC R19, c[0x0][0x758] ;  /* 0x0001d600ff137b82 */ /* 0x000e220000000800 */
[-CC-:B-1----:R-:W-:Y:S02]  /*0e80*/  SHF.R.U64 R26, R4, R18.reuse, R17.reuse ;  /* 0x00000012041a7219 */ /* 0x182fe40000001211 */
[----:B------:R-:W-:Y:S02]  /*0e90*/  I2FP.F32.U32 R4, R21 ;  /* 0x0000001500047245 */ /* 0x000fe40000201000 */
[----:B------:R-:W-:Y:S01]  /*0ea0*/  SHF.R.U32.HI R17, RZ, R18, R17 ;  /* 0x00000012ff117219 */ /* 0x000fe20000011611 */
[----:B------:R-:W-:Y:S02]  /*0eb0*/  IMAD.MOV.U32 R18, RZ, RZ, 0x1 ;  /* 0x00000001ff127424 */ /* 0x000fe400078e00ff */
[----:B------:R-:W1:Y:S01]  /*0ec0*/  LDC R24, c[0x0][0x148] ;  /* 0x00005200ff187b82 */ /* 0x000e620000000800 */
[----:B---3--:R-:W-:-:S02]  /*0ed0*/  IMAD R0, R15, R5, R14 ;  /* 0x000000050f007224 */ /* 0x008fc400078e020e */
[----:B------:R-:W-:Y:S01]  /*0ee0*/  FMUL R5, R4, UR7 ;  /* 0x0000000704057c20 */ /* 0x000fe20008400000 */
[----:B------:R-:W-:-:S04]  /*0ef0*/  IMAD.MOV.U32 R4, RZ, RZ, -0x1 ;  /* 0xffffffffff047424 */ /* 0x000fc800078e00ff */
[----:B------:R-:W2:Y:S01]  /*0f00*/  LDC R25, c[0x0][0x700] ;  /* 0x0001c000ff197b82 */ /* 0x000ea20000000800 */
[-CC-:B----4-:R-:W-:Y:S02]  /*0f10*/  SHF.R.U64 R34, R26, R22.reuse, R17.reuse ;  /* 0x000000161a227219 */ /* 0x190fe40000001211 */
[----:B------:R-:W-:Y:S02]  /*0f20*/  SHF.R.U32.HI R14, RZ, R22, R17 ;  /* 0x00000016ff0e7219 */ /* 0x000fe40000011611 */
[----:B------:R3:W4:Y:S03]  /*0f30*/  F2I.U32.TRUNC.NTZ R22, R5 ;  /* 0x0000000500167305 */ /* 0x000726000020f000 */
[----:B------:R-:W1:Y:S01]  /*0f40*/  LDC R27, c[0x0][0x748] ;  /* 0x0001d200ff1b7b82 */ /* 0x000e620000000800 */
[-C--:B0-----:R-:W-:Y:S02]  /*0f50*/  SHF.R.U64 R36, R34, R19.reuse, R14 ;  /* 0x0000001322247219 */ /* 0x081fe4000000120e */
[----:B------:R-:W-:-:S02]  /*0f60*/  SHF.L.U32 R4, R4, R19, RZ ;  /* 0x0000001304047219 */ /* 0x000fc400000006ff */
[-C--:B------:R-:W-:Y:S02]  /*0f70*/  SHF.R.U32.HI R14, RZ, R19.reuse, R14 ;  /* 0x00000013ff0e7219 */ /* 0x080fe4000001160e */
[----:B------:R-:W-:Y:S01]  /*0f80*/  SHF.L.U32 R18, R18, R19, RZ ;  /* 0x0000001312127219 */ /* 0x000fe200000006ff */
[----:B------:R-:W0:Y:S01]  /*0f90*/  LDC R31, c[0x0][0x738] ;  /* 0x0001ce00ff1f7b82 */ /* 0x000e220000000800 */
[----:B------:R-:W-:Y:S01]  /*0fa0*/  LOP3.LUT R19, RZ, R4, RZ, 0x33, !PT ;  /* 0x00000004ff137212 */ /* 0x000fe200078e33ff */
[----:B------:R-:W-:Y:S02]  /*0fb0*/  IMAD.MOV.U32 R4, RZ, RZ, R36 ;  /* 0x000000ffff047224 */ /* 0x000fe400078e0024 */
[----:B---3--:R-:W-:-:S04]  /*0fc0*/  IMAD.MOV.U32 R5, RZ, RZ, R14 ;  /* 0x000000ffff057224 */ /* 0x008fc800078e000e */
[----:B------:R-:W3:Y:S01]  /*0fd0*/  LDC R30, c[0x0][0x710] ;  /* 0x0001c400ff1e7b82 */ /* 0x000ee20000000800 */
[----:B----4-:R-:W-:Y:S05]  /*0fe0*/  @!P0 BRA `(.L_x_12) ;  /* 0x0000000000288947 */ /* 0x010fea0003800000 */
[----:B------:R-:W4:Y:S02]  /*0ff0*/  LDC R17, c[0x0][0x74c] ;  /* 0x0001d300ff117b82 */ /* 0x000f240000000800 */
[----:B----4-:R-:W-:-:S05]  /*1000*/  IADD3 R17, P0, R36, R17, RZ ;  /* 0x0000001124117210 */ /* 0x010fca0007f1e0ff */
        /* <DEDUP_REMOVED lines=8> */
.L_x_12:
[----:B-1----:R-:W-:Y:S01]  /*1090*/  SHF.R.U64 R4, R4, R27, R5 ;  /* 0x0000001b04047219 */ /* 0x002fe20000001205 */
[----:B--2---:R-:W-:Y:S01]  /*10a0*/  VIADD R5, R25, 0xffffffff ;  /* 0xffffffff19057836 */ /* 0x004fe20000000000 */
[----:B------:R-:W-:Y:S01]  /*10b0*/  LOP3.LUT R19, R34, R19, RZ, 0xc0, !PT ;  /* 0x0000001322137212 */ /* 0x000fe200078ec0ff */
[----:B------:R-:W-:Y:S02]  /*10c0*/  IMAD.MOV R22, RZ, RZ, -R22 ;  /* 0x000000ffff167224 */ /* 0x000fe400078e0a16 */
[----:B------:R-:W-:Y:S01]  /*10d0*/  IMAD.MOV R14, RZ, RZ, -R4 ;  /* 0x000000ffff0e7224 */ /* 0x000fe200078e0a04 */
[----:B------:R-:W-:Y:S01]  /*10e0*/  LOP3.LUT R5, R26, R5, RZ, 0xc0, !PT ;  /* 0x000000051a057212 */ /* 0x000fe200078ec0ff */
[----:B------:R-:W-:Y:S02]  /*10f0*/  IMAD R19, R18, R4, R19 ;  /* 0x0000000412137224 */ /* 0x000fe400078e0213 */
[----:B------:R-:W-:Y:S02]  /*1100*/  @P4 IMAD R0, R24, R22, R21 ;  /* 0x0000001618004224 */ /* 0x000fe400078e0215 */
[----:B0-----:R-:W-:-:S02]  /*1110*/  IMAD R4, R14, R31, R36 ;  /* 0x0000001f0e047224 */ /* 0x001fc400078e0224 */
[----:B---3--:R-:W-:Y:S02]  /*1120*/  IMAD R0, R19, R30, R0 ;  /* 0x0000001e13007224 */ /* 0x008fe400078e0200 */
[----:B------:R-:W-:Y:S02]  /*1130*/  IMAD R5, R4, R25, R5 ;  /* 0x0000001904057224 */ /* 0x000fe400078e0205 */
[----:B------:R-:W-:-:S03]  /*1140*/  IMAD.MOV.U32 R16, RZ, RZ, 0x1 ;  /* 0x00000001ff107424 */ /* 0x000fc600078e00ff */
[----:B------:R-:W-:Y:S02]  /*1150*/  SEL R4, R5, R0, !P4 ;  /* 0x0000000005047207 */ /* 0x000fe40006000000 */
[----:B------:R-:W-:Y:S01]  /*1160*/  SEL R5, R0, R5, !P4 ;  /* 0x0000000500057207 */ /* 0x000fe20006000000 */
[----:B------:R-:W-:-:S07]  /*1170*/  IMAD.MOV.U32 R0, RZ, RZ, R32 ;  /* 0x000000ffff007224 */ /* 0x000fce00078e0020 */
.L_x_10:
[----:B------:R-:W-:Y:S05]  /*1180*/  @!P2 BRA `(.L_x_13) ;  /* 0x0000005c0050a947 */ /* 0x000fea0003800000 */
[----:B------:R-:W-:-:S13]  /*1190*/  ISETP.GT.U32.AND P0, PT, R33, 0x1, PT ;  /* 0x000000012100780c */ /* 0x000fda0003f04070 */
[----:B------:R-:W-:Y:S05]  /*11a0*/  @P0 EXIT ;  /* 0x000000000000094d */ /* 0x000fea0003800000 */
.L_x_14:
[----:B------:R-:W-:-:S08]  /*11b0*/  NOP ;  /* 0x0000000000007918 */ /* 0x000fd00000000000 */
[----:B------:R-:W0:Y:S02]  /*11c0*/  USETMAXREG.TRY_ALLOC.CTAPOOL UP0, 0xe8 ;  /* 0x000000e8000079c8 */ /* 0x000e240008000600 */
[----:B0-----:R-:W-:-:S13]  /*11d0*/  PLOP3.LUT P0, PT, PT, PT, UP0, 0x80, 0x0 ;  /* 0x000000000000781c */ /* 0x001fda0003f0f008 */
[----:B------:R-:W-:Y:S05]  /*11e0*/  @!P0 BRA `(.L_x_14) ;  /* 0xfffffffc00f08947 */ /* 0x000fea000383ffff */
[----:B------:R-:W-:-:S13]  /*11f0*/  LOP3.LUT P0, RZ, R16, 0xff, RZ, 0xc0, !PT ;  /* 0x000000ff10ff7812 */ /* 0x000fda000780c0ff */
[----:B------:R-:W-:Y:S05]  /*1200*/  @!P0 EXIT ;  /* 0x000000000000894d */ /* 0x000fea0003800000 */
[----:B------:R-:W-:Y:S01]  /*1210*/  SHF.R.S32.HI R14, RZ, 0x1f, R11 ;  /* 0x0000001fff0e7819 */ /* 0x000fe2000001140b */
[----:B------:R-:W0:Y:S01]  /*1220*/  S2UR UR8, SR_CgaCtaId ;  /* 0x00000000000879c3 */ /* 0x000e220000008800 */
[CC--:B------:R-:W-:Y:S01]  /*1230*/  LEA.HI R10, R11.reuse, R11.reuse, RZ, 0x1 ;  /* 0x0000000b0b0a7211 */ /* 0x0c0fe200078f08ff */
[----:B------:R-:W-:Y:S01]  /*1240*/  UIADD3 UR9, UR16, -0x1, URZ ;  /* 0xffffffff10097890 */ /* 0x000fe2000fffe03f */
[-C--:B------:R-:W-:Y:S01]  /*1250*/  LEA.HI R15, R14, R11.reuse, RZ, 0x2 ;  /* 0x0000000b0e0f7211 */ /* 0x080fe200078f10ff */
[----:B------:R-:W-:Y:S01]  /*1260*/  UMOV UR7, 0x400 ;  /* 0x0000040000077882 */ /* 0x000fe20000000000 */
[----:B------:R-:W-:Y:S01]  /*1270*/  LOP3.LUT R10, R10, 0x3ffffe, RZ, 0xc0, !PT ;  /* 0x003ffffe0a0a7812 */ /* 0x000fe200078ec0ff */
[----:B------:R-:W-:Y:S01]  /*1280*/  UISETP.NE.AND UP0, UPT, UR9, URZ, UPT ;  /* 0x0000003f0900728c */ /* 0x000fe2000bf05270 */
[--C-:B------:R-:W-:Y:S01]  /*1290*/  SHF.R.S32.HI R16, RZ, 0x2, R15.reuse ;  /* 0x00000002ff107819 */ /* 0x100fe2000001140f */
[----:B------:R-:W1:Y:S01]  /*12a0*/  LDC R19, c[0x0][0x758] ;  /* 0x0001d600ff137b82 */ /* 0x000e620000000800 */
[----:B------:R-:W-:Y:S01]  /*12b0*/  SHF.R.S32.HI R17, RZ, 0x1f, R15 ;  /* 0x0000001fff117819 */ /* 0x000fe2000001140f */
[----:B------:R-:W-:Y:S01]  /*12c0*/  IMAD.IADD R10, R11, 0x1, -R10 ;  /* 0x000000010b0a7824 */ /* 0x000fe200078e0a0a */
[----:B------:R-:W-:Y:S01]  /*12d0*/  LOP3.LUT R18, R15, 0xfffffffc, RZ, 0xc0, !PT ;  /* 0xfffffffc0f127812 */ /* 0x000fe200078ec0ff */
[----:B------:R-:W-:Y:S01]  /*12e0*/  ULDC.64 UR14, c[0x0][0x6b0] ;  /* 0x0001ac00000e7ab9 */ /* 0x000fe20000000a00 */
[----:B------:R-:W-:Y:S01]  /*12f0*/  LEA.HI R17, R17, R16, RZ, 0x3 ;  /* 0x0000001011117211 */ /* 0x000fe200078f18ff */
[----:B------:R-:W-:Y:S01]  /*1300*/  ULDC.64 UR12, c[0x0][0x6c8] ;  /* 0x0001b200000c7ab9 */ /* 0x000fe20000000a00 */
[----:B------:R-:W-:Y:S01]  /*1310*/  LEA.HI R14, R14, R11, RZ, 0x5 ;  /* 0x0000000b0e0e7211 */ /* 0x000fe200078f28ff */
[----:B------:R-:W-:Y:S01]  /*1320*/  IMAD.IADD R11, R11, 0x1, -R18 ;  /* 0x000000010b0b7824 */ /* 0x000fe200078e0a12 */
[----:B------:R-:W2:Y:S01]  /*1330*/  LDC R20, c[0x0][0x700] ;  /* 0x0001c000ff147b82 */ /* 0x000ea20000000800 */
[----:B------:R-:W-:Y:S01]  /*1340*/  LOP3.LUT R17, R17, 0xfffffff8, RZ, 0xc0, !PT ;  /* 0xfffffff811117812 */ /* 0x000fe200078ec0ff */
[----:B------:R-:W-:Y:S01]  /*1350*/  USHF.L.U64.HI UR15, UR14, 0x5, UR15 ;  /* 0x000000050e0f7899 */ /* 0x000fe2000801020f */
[----:B------:R-:W-:Y:S01]  /*1360*/  SHF.R.S32.HI R14, RZ, 0x5, R14 ;  /* 0x00000005ff0e7819 */ /* 0x000fe2000001140e */
[----:B------:R-:W-:Y:S01]  /*1370*/  USHF.L.U64.HI UR13, UR12, 0x5, UR13 ;  /* 0x000000050c0d7899 */ /* 0x000fe2000801020d */
[----:B------:R-:W-:Y:S01]  /*1380*/  SHF.L.U64.HI R22, R8, 0x1, R12 ;  /* 0x0000000108167819 */ /* 0x000fe2000001020c */
[----:B------:R-:W-:Y:S01]  /*1390*/  IMAD.IADD R17, R16, 0x1, -R17 ;  /* 0x0000000110117824 */ /* 0x000fe200078e0a11 */
[----:B0-----:R-:W-:Y:S01]  /*13a0*/  ULEA UR7, UR8, UR7, 0x18 ;  /* 0x0000000708077291 */ /* 0x001fe2000f8ec03f */
[----:B------:R-:W0:Y:S01]  /*13b0*/  LDC R18, c[0x0][0x288] ;  /* 0x0000a200ff127b82 */ /* 0x000e220000000800 */
[----:B------:R-:W-:Y:S01]  /*13c0*/  IMAD R10, R14, 0x2, R10 ;  /* 0x000000020e0a7824 */ /* 0x000fe200078e020a */
[----:B------:R-:W-:Y:S01]  /*13d0*/  USHF.L.U32 UR8, UR9, 0x3, URZ ;  /* 0x0000000309087899 */ /* 0x000fe2000800063f */
[----:B------:R-:W-:Y:S01]  /*13e0*/  IMAD.MOV.U32 R16, RZ, RZ, 0x1 ;  /* 0x00000001ff107424 */ /* 0x000fe200078e00ff */
[----:B------:R-:W-:Y:S01]  /*13f0*/  USEL UR9, URZ, 0x1, UP0 ;  /* 0x000000013f097887 */ /* 0x000fe20008000000 */
[--C-:B------:R-:W-:Y:S01]  /*1400*/  IMAD R15, R10, 0x8, R17.reuse ;  /* 0x000000080a0f7824 */ /* 0x100fe200078e0211 */
[----:B------:R-:W-:Y:S01]  /*1410*/  USHF.L.U32 UR14, UR14, 0x5, URZ ;  /* 0x000000050e0e7899 */ /* 0x000fe2000800063f */
[C-C-:B------:R-:W-:Y:S01]  /*1420*/  IMAD R10, R14.reuse, 0x10, R17.reuse ;  /* 0x000000100e0a7824 */ /* 0x140fe200078e0211 */
[----:B------:R-:W-:Y:S01]  /*1430*/  USHF.L.U32 UR12, UR12, 0x5, URZ ;  /* 0x000000050c0c7899 */ /* 0x000fe2000800063f */
[----:B------:R-:W-:Y:S01]  /*1440*/  IMAD R17, R14, -0x10, -R17 ;  /* 0xfffffff00e117824 */ /* 0x000fe200078e0a11 */
[----:B------:R-:W-:Y:S01]  /*1450*/  VIMNMX R21, RZ, UR6, PT ;  /* 0x00000006ff157c48 */ /* 0x000fe2000bfe0100 */
[----:B------:R-:W-:Y:S01]  /*1460*/  IMAD.MOV.U32 R14, RZ, RZ, -0x1 ;  /* 0xffffffffff0e7424 */ /* 0x000fe200078e00ff */
[-C--:B-1----:R-:W-:Y:S01]  /*1470*/  SHF.L.U32 R16, R16, R19.reuse, RZ ;  /* 0x0000001310107219 */ /* 0x082fe200000006ff */
[----:B------:R-:W-:Y:S01]  /*1480*/  IMAD.SHL.U32 R12, R15, 0x80, RZ ;  /* 0x000000800f0c7824 */ /* 0x000fe200078e00ff */
[----:B------:R-:W-:Y:S01]  /*1490*/  ULDC UR10, c[0x0][0x284] ;  /* 0x0000a100000a7ab9 */ /* 0x000fe20000000800 */
[----:B------:R-:W-:Y:S01]  /*14a0*/  UIADD3 UR24, UR7, 0x60, URZ ;  /* 0x0000006007187890 */ /* 0x000fe2000fffe03f */
[----:B------:R-:W-:Y:S01]  /*14b0*/  SHF.L.U32 R14, R14, R19, RZ ;  /* 0x000000130e0e7219 */ /* 0x000fe200000006ff */
[----:B------:R-:W-:Y:S01]  /*14c0*/  ULOP3.LUT UR8, UR8, 0x8, URZ, 0xc0, !UPT ;  /* 0x0000000808087892 */ /* 0x000fe2000f8ec03f */
[----:B------:R-:W-:Y:S01]  /*14d0*/  LOP3.LUT R102, R6, 0x1, RZ, 0xfc, !PT ;  /* 0x0000000106667812 */ /* 0x000fe200078efcff */
[----:B------:R-:W-:Y:S01]  /*14e0*/  UIADD3 UR27, UP1, UR14, 0x20, URZ ;  /* 0x000000200e1b7890 */ /* 0x000fe2000ff3e03f */
[----:B------:R-:W-:Y:S01]  /*14f0*/  LOP3.LUT R19, RZ, R14, RZ, 0x33, !PT ;  /* 0x0000000eff137212 */ /* 0x000fe200078e33ff */
[----:B------:R-:W-:Y:S01]  /*1500*/  UIADD3 UR26, UP2, UR12, 0x20, URZ ;  /* 0x000000200c1a7890 */ /* 0x000fe2000ff5e03f */
[----:B------:R-:W-:Y:S01]  /*1510*/  IMAD.WIDE R14, R11, 0x2, RZ ;  /* 0x000000020b0e7825 */ /* 0x000fe200078e02ff */
[----:B------:R-:W-:Y:S01]  /*1520*/  IADD3 R21, -R21, UR6, RZ ;  /* 0x0000000615157c10 */ /* 0x000fe2000fffe1ff */
[----:B------:R-:W-:Y:S01]  /*1530*/  USHF.L.U32 UR25, UR6, 0x1, URZ ;  /* 0x0000000106197899 */ /* 0x000fe2000800063f */
[----:B------:R-:W-:Y:S01]  /*1540*/  SHF.R.S32.HI R12, RZ, 0x3, R12 ;  /* 0x00000003ff0c7819 */ /* 0x000fe2000001140c */
[----:B0-----:R-:W-:Y:S01]  /*1550*/  IMAD R18, R11, -0x2, R18 ;  /* 0xfffffffe0b127824 */ /* 0x001fe200078e0212 */
[----:B------:R-:W-:Y:S01]  /*1560*/  SHF.R.S32.HI R11, RZ, 0x1f, R10 ;  /* 0x0000001fff0b7819 */ /* 0x000fe2000001140a */
[----:B--2---:R-:W-:Y:S01]  /*1570*/  VIADD R20, R20, 0xffffffff ;  /* 0xffffffff14147836 */ /* 0x004fe20000000000 */
[----:B------:R-:W-:Y:S01]  /*1580*/  ULEA UR16, UR16, UR24, 0x3 ;  /* 0x0000001810107291 */ /* 0x000fe2000f8e183f */
[----:B------:R-:W-:Y:S01]  /*1590*/  IMAD.U32 R23, RZ, RZ, UR9 ;  /* 0x00000009ff177e24 */ /* 0x000fe2000f8e00ff */
[----:B------:R-:W-:Y:S01]  /*15a0*/  ULOP3.LUT UR28, UR8, 0x8, URZ, 0x3c, !UPT ;  /* 0x00000008081c7892 */ /* 0x000fe2000f8e3c3f */
[----:B------:R-:W-:Y:S01]  /*15b0*/  VIADD R17, R17, UR10 ;  /* 0x0000000a11117c36 */ /* 0x000fe20008000000 */
[----:B------:R-:W-:-:S02]  /*15c0*/  ULOP3.LUT UR17, UR8, 0x18, URZ, 0x3c, !UPT ;  /* 0x0000001808117892 */ /* 0x000fc4000f8e3c3f */
[----:B------:R-:W-:Y:S02]  /*15d0*/  UIADD3.X UR29, URZ, UR15, URZ, UP1, !UPT ;  /* 0x0000000f3f1d7290 */ /* 0x000fe40008ffe43f */
[----:B------:R-:W-:-:S12]  /*15e0*/  UIADD3.X UR30, URZ, UR13, URZ, UP2, !UPT ;  /* 0x0000000d3f1e7290 */ /* 0x000fd800097fe43f */
.L_x_157:
[----:B------:R-:W-:Y:S01]  /*15f0*/  SHF.L.U32 R24, R23, 0x1f, RZ ;  /* 0x0000001f17187819 */ /* 0x000fe200000006ff */
[----:B------:R-:W-:Y:S01]  /*1600*/  IMAD.MOV.U32 R87, RZ, RZ, RZ ;  /* 0x000000ffff577224 */ /* 0x000fe200078e00ff */
[----:B------:R-:W-:Y:S02]  /*1610*/  ISETP.GE.AND P1, PT, R21, 0x1, PT ;  /* 0x000000011500780c */ /* 0x000fe40003f26270 */
[----:B------:R-:W0:Y:S02]  /*1620*/  SYNCS.PHASECHK.TRANS64.TRYWAIT P0, [UR16+-0x8], R24 ;  /* 0xfffff818ff0075a7 */ /* 0x000e240008000150 */
[----:B0-2345:R-:W-:Y:S09]  /*1630*/  @!P0 BRA `(.L_x_15) ;  /* 0x0000006800808947 */ /* 0x03dff20003800000 */
.L_x_180:
[----:B0-----:R-:W-:Y:S02]  /*1640*/  CS2R R24, SRZ ;  /* 0x0000000000187805 */ /* 0x001fe4000001ff00 */
[----:B------:R-:W-:Y:S02]  /*1650*/  CS2R R26, SRZ ;  /* 0x00000000001a7805 */ /* 0x000fe4000001ff00 */
[----:B------:R-:W-:Y:S02]  /*1660*/  CS2R R28, SRZ ;  /* 0x00000000001c7805 */ /* 0x000fe4000001ff00 */
[----:B------:R-:W-:Y:S02]  /*1670*/  CS2R R30, SRZ ;  /* 0x00000000001e7805 */ /* 0x000fe4000001ff00 */
[----:B------:R-:W-:Y:S02]  /*1680*/  CS2R R32, SRZ ;  /* 0x0000000000207805 */ /* 0x000fe4000001ff00 */
[----:B------:R-:W-:-:S02]  /*1690*/  CS2R R34, SRZ ;  /* 0x0000000000227805 */ /* 0x000fc4000001ff00 */
[----:B------:R-:W-:Y:S02]  /*16a0*/  CS2R R36, SRZ ;  /* 0x0000000000247805 */ /* 0x000fe4000001ff00 */
        /* <DEDUP_REMOVED lines=23> */
[----:B------:R-:W-:Y:S01]  /*1820*/  CS2R R84, SRZ ;  /* 0x0000000000547805 */ /* 0x000fe2000001ff00 */
[----:B------:R-:W-:Y:S01]  /*1830*/  IMAD.MOV.U32 R86, RZ, RZ, RZ ;  /* 0x000000ffff567224 */ /* 0x000fe200078e00ff */
[----:B------:R-:W-:Y:S06]  /*1840*/  @!P1 BRA `(.L_x_16) ;  /* 0x0000000400209947 */ /* 0x000fec0003800000 */
[----:B------:R-:W-:Y:S01]  /*1850*/  IMAD.MOV.U32 R92, RZ, RZ, R21 ;  /* 0x000000ffff5c7224 */ /* 0x000fe200078e0015 */
[----:B------:R-:W-:Y:S01]  /*1860*/  UPLOP3.LUT UP0, UPT, UPT, UPT, UPT, 0x40, 0x0 ;  /* 0x000000000000789c */ /* 0x000fe20003f0e870 */
[----:B------:R-:W-:Y:S01]  /*1870*/  IMAD.U32 R93, RZ, RZ, UR4 ;  /* 0x00000004ff5d7e24 */ /* 0x000fe2000f8e00ff */
[----:B------:R-:W-:Y:S01]  /*1880*/  UMOV UR19, UR5 ;  /* 0x0000000500137c82 */ /* 0x000fe20008000000 */
[----:B------:R-:W-:-:S08]  /*1890*/  UMOV UR18, UR5 ;  /* 0x0000000500127c82 */ /* 0x000fd00008000000 */
.L_x_23:
[----:B------:R-:W-:-:S13]  /*18a0*/  ISETP.NE.AND P1, PT, R102, 0x3, PT ;  /* 0x000000036600780c */ /* 0x000fda0003f25270 */
[----:B------:R-:W-:Y:S05]  /*18b0*/  @!P1 BRA `(.L_x_17) ;  /* 0x0000000000049947 */ /* 0x000fea0003800000 */
[----:B------:R-:W-:Y:S01]  /*18c0*/  BPT.TRAP 0x1 ;  /* 0x000000040000795c */ /* 0x000fe20000300000 */
.L_x_17:
[----:B------:R-:W-:Y:S01]  /*18d0*/  ULEA UR8, UR19, UR7, 0x3 ;  /* 0x0000000713087291 */ /* 0x000fe2000f8e183f */
[----:B------:R-:W-:-:S08]  /*18e0*/  SHF.L.U32 R89, R93, 0x1f, RZ ;  /* 0x0000001f5d597819 */ /* 0x000fd000000006ff */
[----:B------:R0:W1:Y:S01]  /*18f0*/  SYNCS.PHASECHK.TRANS64.TRYWAIT P0, [UR8], R89 ;  /* 0x00000059ff0075a7 */ /* 0x0000620008000148 */
[----:B------:R-:W-:Y:S05]  /*1900*/  @!P1 BRA `(.L_x_18) ;  /* 0x0000000000049947 */ /* 0x000fea0003800000 */
[----:B------:R-:W-:Y:S01]  /*1910*/  BPT.TRAP 0x1 ;  /* 0x000000040000795c */ /* 0x000fe20000300000 */
.L_x_18:
[----:B------:R-:W-:-:S04]  /*1920*/  IMAD.U32 R91, RZ, RZ, UR19 ;  /* 0x00000013ff5b7e24 */ /* 0x000fc8000f8e00ff */
[----:B------:R-:W-:Y:S01]  /*1930*/  IMAD R88, R91, 0x400, R12 ;  /* 0x000004005b587824 */ /* 0x000fe200078e020c */
[----:B-1----:R-:W-:Y:S06]  /*1940*/  @P0 BRA `(.L_x_19) ;  /* 0x0000000000080947 */ /* 0x002fec0003800000 */
[----:B------:R-:W1:Y:S02]  /*1950*/  SYNCS.PHASECHK.TRANS64.TRYWAIT P0, [UR8], R89 ;  /* 0x00000059ff0075a7 */ /* 0x000e640008000148 */
[----:B-1----:R-:W-:Y:S05]  /*1960*/  @!P0 BRA `(.L_x_20) ;  /* 0x0000006400cc8947 */ /* 0x002fea0003800000 */
.L_x_19:
[----:B01----:R-:W0:Y:S01]  /*1970*/  LDS.128 R88, [R88+UR7+0x32180] ;  /* 0x0321800758587984 */ /* 0x003e220008000c00 */
[----:B------:R-:W-:Y:S02]  /*1980*/  UIADD3 UR8, UR7, 0x180, URZ ;  /* 0x0000018007087890 */ /* 0x000fe4000fffe03f */
[----:B------:R-:W-:Y:S02]  /*1990*/  UIADD3 UR9, UR7, 0xa180, URZ ;  /* 0x0000a18007097890 */ /* 0x000fe4000fffe03f */
[----:B------:R-:W-:Y:S02]  /*19a0*/  USHF.R.U32.HI UR8, URZ, 0x4, UR8 ;  /* 0x000000043f087899 */ /* 0x000fe40008011608 */
[----:B------:R-:W-:Y:S02]  /*19b0*/  USHF.R.U32.HI UR9, URZ, 0x4, UR9 ;  /* 0x000000043f097899 */ /* 0x000fe40008011609 */
[----:B------:R-:W-:Y:S02]  /*19c0*/  ULOP3.LUT UR8, UR8, 0x3fff, URZ, 0xc0, !UPT ;  /* 0x00003fff08087892 */ /* 0x000fe4000f8ec03f */
[----:B------:R-:W-:-:S02]  /*19d0*/  ULOP3.LUT UR9, UR9, 0x3fff, URZ, 0xc0, !UPT ;  /* 0x00003fff09097892 */ /* 0x000fc4000f8ec03f */
[----:B------:R-:W-:Y:S02]  /*19e0*/  ULOP3.LUT UR8, UR8, 0x10000, URZ, 0xfc, !UPT ;  /* 0x0001000008087892 */ /* 0x000fe4000f8efc3f */
[----:B------:R-:W-:Y:S02]  /*19f0*/  ULOP3.LUT UR9, UR9, 0x10000, URZ, 0xfc, !UPT ;  /* 0x0001000009097892 */ /* 0x000fe4000f8efc3f */
[----:B------:R-:W-:Y:S02]  /*1a00*/  ULEA UR22, UR19, UR8, 0x9 ;  /* 0x0000000813167291 */ /* 0x000fe4000f8e483f */
[----:B------:R-:W-:Y:S01]  /*1a10*/  ULEA UR23, UR19, UR9, 0xb ;  /* 0x0000000913177291 */ /* 0x000fe2000f8e583f */
[----:B------:R-:W-:Y:S02]  /*1a20*/  UMOV UR11, 0x40000040 ;  /* 0x40000040000b7882 */ /* 0x000fe40000000000 */
[----:B------:R-:W-:Y:S02]  /*1a30*/  UMOV UR9, 0x40000040 ;  /* 0x4000004000097882 */ /* 0x000fe40000000000 */
[----:B------:R-:W-:-:S02]  /*1a40*/  UMOV UR8, UR22 ;  /* 0x0000001600087c82 */ /* 0x000fc40008000000 */
[----:B------:R-:W-:Y:S01]  /*1a50*/  UMOV UR10, UR23 ;  /* 0x00000017000a7c82 */ /* 0x000fe20008000000 */
[----:B0-----:R-:W-:-:S06]  /*1a60*/  WARPGROUP.ARRIVE ;  /* 0x00000000000079c5 */ /* 0x001fcc0000000000 */
[----:B------:R-:W-:Y:S01]  /*1a70*/  HGMMA.SP.64x128x32.F32 R24, gdesc[UR8], R24, UP0, R88, 0x0 ;  /* 0x09e05800081879f0 */ /* 0x000fe2000bf00a18 */
[----:B------:R-:W-:Y:S02]  /*1a80*/  UIADD3 UR8, UR22, 0x2, URZ ;  /* 0x0000000216087890 */ /* 0x000fe4000fffe03f */
[----:B------:R-:W-:Y:S01]  /*1a90*/  UIADD3 UR10, UR23, 0x4, URZ ;  /* 0x00000004170a7890 */ /* 0x000fe2000fffe03f */
[----:B------:R-:W-:Y:S01]  /*1aa0*/  UMOV UR9, 0x40000040 ;  /* 0x4000004000097882 */ /* 0x000fe20000000000 */
[----:B------:R-:W-:-:S11]  /*1ab0*/  UMOV UR11, 0x40000040 ;  /* 0x40000040000b7882 */ /* 0x000fd60000000000 */
[----:B------:R-:W-:Y:S01]  /*1ac0*/  HGMMA.SP.64x128x32.F32 R24, gdesc[UR8], R24, R89, 0x0 ;  /* 0x09e05900081879f0 */ /* 0x000fe20008700a18 */
        /* <DEDUP_REMOVED lines=9> */
[----:B------:R-:W-:Y:S03]  /*1b60*/  HGMMA.SP.64x128x32.F32 R24, gdesc[UR8], R24, R91, 0x0, gsb0 ;  /* 0x09e05b00081879f0 */ /* 0x000fe60008000a18 */
[----:B------:R-:W-:Y:S02]  /*1b70*/  WARPGROUP.DEPBAR.LE gsb0, 0x0 ;  /* 0x00008000000079c5 */ /* 0x000fe40000010000 */
[----:B------:R-:W-:Y:S05]  /*1b80*/  @!P1 BRA `(.L_x_21) ;  /* 0x0000000000049947 */ /* 0x000fea0003800000 */
[----:B------:R-:W-:Y:S01]  /*1b90*/  BPT.TRAP 0x1 ;  /* 0x000000040000795c */ /* 0x000fe20000300000 */
.L_x_21:
[----:B------:R-:W-:Y:S01]  /*1ba0*/  ULEA UR8, UR18, UR7, 0x3 ;  /* 0x0000000712087291 */ /* 0x000fe2000f8e183f */
[----:B------:R-:W-:-:S03]  /*1bb0*/  ISETP.GT.U32.AND P0, PT, R6, 0x1, PT ;  /* 0x000000010600780c */ /* 0x000fc60003f04070 */
[----:B------:R-:W-:-:S04]  /*1bc0*/  UIADD3 UR8, UR8, 0x28, URZ ;  /* 0x0000002808087890 */ /* 0x000fc8000fffe03f */
[----:B------:R-:W-:-:S09]  /*1bd0*/  UPRMT UR8, URZ, 0x654, UR8 ;  /* 0x000006543f087896 */ /* 0x000fd20008000008 */
[----:B------:R-:W-:Y:S01]  /*1be0*/  SYNCS.ARRIVE.TRANS64.RED.A1T0 RZ, [UR8], RZ ;  /* 0x000000ffffff79a7 */ /* 0x000fe20008100408 */
[----:B------:R-:W-:Y:S05]  /*1bf0*/  @P0 BRA `(.L_x_22) ;  /* 0x0000000000040947 */ /* 0x000fea0003800000 */
[----:B------:R-:W-:Y:S01]  /*1c00*/  BPT.TRAP 0x1 ;  /* 0x000000040000795c */ /* 0x000fe20000300000 */
.L_x_22:
[----:B------:R-:W-:Y:S01]  /*1c10*/  UIADD3 UR19, UR19, 0x1, URZ ;  /* 0x0000000113137890 */ /* 0x000fe2000fffe03f */
[C---:B------:R-:W-:Y:S01]  /*1c20*/  ISETP.GT.AND P0, PT, R92.reuse, 0x1, PT ;  /* 0x000000015c00780c */ /* 0x040fe20003f04270 */
[----:B------:R-:W-:Y:S01]  /*1c30*/  UIADD3 UR18, UR18, 0x1, URZ ;  /* 0x0000000112127890 */ /* 0x000fe2000fffe03f */
[----:B------:R-:W-:Y:S01]  /*1c40*/  VIADD R92, R92, 0xffffffff ;  /* 0xffffffff5c5c7836 */ /* 0x000fe20000000000 */
[----:B------:R-:W-:Y:S02]  /*1c50*/  UISETP.NE.AND UP0, UPT, UR19, 0x5, UPT ;  /* 0x000000051300788c */ /* 0x000fe4000bf05270 */
[----:B------:R-:W-:Y:S02]  /*1c60*/  UISETP.NE.AND UP1, UPT, UR18, 0x5, UPT ;  /* 0x000000051200788c */ /* 0x000fe4000bf25270 */
[----:B------:R-:W-:Y:S02]  /*1c70*/  USEL UR8, URZ, 0x1, UP0 ;  /* 0x000000013f087887 */ /* 0x000fe40008000000 */
[----:B------:R-:W-:-:S02]  /*1c80*/  USEL UR19, UR19, URZ, UP0 ;  /* 0x0000003f13137287 */ /* 0x000fc40008000000 */
[----:B------:R-:W-:Y:S02]  /*1c90*/  USEL UR18, UR18, URZ, UP1 ;  /* 0x0000003f12127287 */ /* 0x000fe40008800000 */
[----:B------:R-:W-:Y:S01]  /*1ca0*/  UPLOP3.LUT UP0, UPT, UPT, UPT, UPT, 0x80, 0x0 ;  /* 0x000000000000789c */ /* 0x000fe20003f0f070 */
[----:B------:R-:W-:Y:S01]  /*1cb0*/  LOP3.LUT R93, R93, UR8, RZ, 0x3c, !PT ;  /* 0x000000085d5d7c12 */ /* 0x000fe2000f8e3cff */
[----:B------:R-:W-:Y:S09]  /*1cc0*/  @P0 BRA `(.L_x_23) ;  /* 0xfffffff800f40947 */ /* 0x000ff2000383ffff */
.L_x_16:
[----:B------:R-:W-:Y:S01]  /*1cd0*/  IMAD.U32 R89, RZ, RZ, UR28 ;  /* 0x0000001cff597e24 */ /* 0x000fe2000f8e00ff */
[----:B------:R-:W-:Y:S01]  /*1ce0*/  SHF.L.U32 R88, R23, 0x1f, RZ ;  /* 0x0000001f17587819 */ /* 0x000fe200000006ff */
[----:B------:R-:W-:Y:S01]  /*1cf0*/  UIADD3 UR5, UR5, UR25, URZ ;  /* 0x0000001905057290 */ /* 0x000fe2000fffe03f */
[----:B------:R-:W-:Y:S01]  /*1d00*/  SHF.R.S32.HI R92, RZ, 0x1f, R0 ;  /* 0x0000001fff5c7819 */ /* 0x000fe20000011400 */
[----:B------:R0:W-:Y:S01]  /*1d10*/  SYNCS.ARRIVE.TRANS64.A1T0 RZ, [R89+UR24], RZ ;  /* 0x000000ff59ff79a7 */ /* 0x0001e20008100018 */
[----:B------:R-:W-:Y:S02]  /*1d20*/  WARPGROUP.DEPBAR.LE gsb0, 0x0 ;  /* 0x00008000000079c5 */ /* 0x000fe40000010000 */
[----:B------:R-:W-:Y:S02]  /*1d30*/  UISETP.GE.U32.AND UP1, UPT, UR25, 0x5, UPT ;  /* 0x000000051900788c */ /* 0x000fe4000bf26070 */
[----:B------:R-:W-:Y:S01]  /*1d40*/  UISETP.GT.U32.AND UP0, UPT, UR5, 0x4, UPT ;  /* 0x000000040500788c */ /* 0x000fe2000bf04070 */
[----:B------:R-:W1:Y:S03]  /*1d50*/  SYNCS.PHASECHK.TRANS64.TRYWAIT P0, [UR16+0x8], R88 ;  /* 0x00000858ff0075a7 */ /* 0x000e660008000150 */
[----:B------:R-:W-:-:S04]  /*1d60*/  UISETP.LT.U32.AND UP0, UPT, UR25, 0x5, UP0 ;  /* 0x000000051900788c */ /* 0x000fc80008701070 */
[----:B------:R-:W-:Y:S02]  /*1d70*/  USEL UR10, URZ, 0x1, !UP0 ;  /* 0x000000013f0a7887 */ /* 0x000fe4000c000000 */
[----:B------:R-:W-:Y:S02]  /*1d80*/  @UP1 UIMAD.WIDE.U32 UR8, UR5, -0x33333333, URZ ;  /* 0xcccccccd050818a5 */ /* 0x000fe4000f8e003f */
[----:B------:R-:W-:Y:S02]  /*1d90*/  ULOP3.LUT UR4, UR4, UR10, URZ, 0x3c, !UPT ;  /* 0x0000000a04047292 */ /* 0x000fe4000f8e3c3f */
[----:B------:R-:W-:-:S04]  /*1da0*/  @UP1 USHF.R.U32.HI UR8, URZ, 0x2, UR9 ;  /* 0x000000023f081899 */ /* 0x000fc80008011609 */
[----:B------:R-:W-:Y:S01]  /*1db0*/  @UP1 ULOP3.LUT UR4, UR4, 0x1, UR8, 0x78, !UPT ;  /* 0x0000000104041892 */ /* 0x000fe2000f8e7808 */
[----:B01----:R-:W-:Y:S11]  /*1dc0*/  @!P0 BRA `(.L_x_24) ;  /* 0x0000006000cc8947 */ /* 0x003ff60003800000 */
.L_x_181:
[----:B------:R-:W-:Y:S01]  /*1dd0*/  ULDC.64 UR8, c[0x0][0x6d0] ;  /* 0x0001b40000087ab9 */ /* 0x000fe20000000a00 */
[----:B------:R-:W-:Y:S02]  /*1de0*/  IMAD.SHL.U32 R98, R5, 0x40, RZ ;  /* 0x0000004005627824 */ /* 0x000fe400078e00ff */
[----:B------:R-:W-:Y:S02]  /*1df0*/  IMAD R91, R92, UR8, RZ ;  /* 0x000000085c5b7c24 */ /* 0x000fe4000f8e02ff */
[----:B0-----:R-:W-:Y:S01]  /*1e00*/  IMAD.WIDE.U32 R88, R0, UR8, R10 ;  /* 0x0000000800587c25 */ /* 0x001fe2000f8e000a */
[----:B------:R-:W-:Y:S01]  /*1e10*/  ULDC UR8, c[0x0][0x284] ;  /* 0x0000a10000087ab9 */ /* 0x000fe20000000800 */
[----:B------:R-:W-:Y:S02]  /*1e20*/  SHF.R.S32.HI R99, RZ, 0x1f, R98 ;  /* 0x0000001fff637819 */ /* 0x000fe40000011462 */
[----:B------:R-:W-:Y:S01]  /*1e30*/  IMAD.SHL.U32 R5, R4, 0x80, RZ ;  /* 0x0000008004057824 */ /* 0x000fe200078e00ff */
[----:B------:R-:W-:Y:S01]  /*1e40*/  ISETP.GE.AND P0, PT, R98, UR8, PT ;  /* 0x0000000862007c0c */ /* 0x000fe2000bf06270 */
[----:B------:R-:W-:Y:S01]  /*1e50*/  ULDC UR8, c[0x0][0x288] ;  /* 0x0000a20000087ab9 */ /* 0x000fe20000000800 */
[----:B------:R-:W-:Y:S01]  /*1e60*/  IMAD R91, R0, UR9, R91 ;  /* 0x00000009005b7c24 */ /* 0x000fe2000f8e025b */
[----:B------:R-:W-:-:S02]  /*1e70*/  IADD3 R88, P1, R98, R88, RZ ;  /* 0x0000005862587210 */ /* 0x000fc40007f3e0ff */
[----:B------:R-:W-:Y:S02]  /*1e80*/  ISETP.GE.OR P0, PT, R5, UR8, P0 ;  /* 0x0000000805007c0c */ /* 0x000fe40008706670 */
[----:B------:R-:W-:-:S11]  /*1e90*/  IADD3.X R89, R99, R89, R91, P1, !PT ;  /* 0x0000005963597210 */ /* 0x000fd60000ffe45b */
[----:B------:R-:W-:Y:S05]  /*1ea0*/  @P0 BRA `(.L_x_25) ;  /* 0x0000004800740947 */ /* 0x000fea0003800000 */
[----:B------:R-:W0:Y:S01]  /*1eb0*/  LDC.64 R108, c[0x0][0x6c8] ;  /* 0x0001b200ff6c7b82 */ /* 0x000e220000000a00 */
[----:B-----5:R-:W-:Y:S01]  /*1ec0*/  FSETP.NEU.AND P1, PT, R13, RZ, PT ;  /* 0x000000ff0d00720b */ /* 0x020fe20003f2d000 */
[----:B------:R-:W-:Y:S01]  /*1ed0*/  IMAD.WIDE R104, R4, 0x80, R14 ;  /* 0x0000008004687825 */ /* 0x000fe200078e020e */
[----:B------:R-:W-:Y:S03]  /*1ee0*/  BSSY B0, `(.L_x_25) ;  /* 0x0000499000007945 */ /* 0x000fe60003800000 */
[----:B------:R-:W-:Y:S02]  /*1ef0*/  IMAD.IADD R5, R18, 0x1, -R5 ;  /* 0x0000000112057824 */ /* 0x000fe400078e0a05 */
[----:B------:R-:W-:-:S03]  /*1f00*/  IMAD.IADD R4, R17, 0x1, -R98 ;  /* 0x0000000111047824 */ /* 0x000fc600078e0a62 */
[----:B------:R-:W-:-:S04]  /*1f10*/  ISETP.GT.AND P0, PT, R5, RZ, PT ;  /* 0x000000ff0500720c */ /* 0x000fc80003f04270 */
[----:B------:R-:W-:Y:S01]  /*1f20*/  ISETP.GT.AND P2, PT, R4, RZ, P0 ;  /* 0x000000ff0400720c */ /* 0x000fe20000744270 */
[-C--:B0-----:R-:W-:Y:S02]  /*1f30*/  IMAD R90, R105, R108.reuse, RZ ;  /* 0x0000006c695a7224 */ /* 0x081fe400078e02ff */
[----:B------:R-:W-:-:S04]  /*1f40*/  IMAD.WIDE.U32 R94, R104, R108, R88 ;  /* 0x0000006c685e7225 */ /* 0x000fc800078e0058 */
[----:B------:R-:W-:-:S04]  /*1f50*/  IMAD R89, R104, R109, R90 ;  /* 0x0000006d68597224 */ /* 0x000fc800078e025a */
[----:B------:R-:W-:Y:S01]  /*1f60*/  IMAD.IADD R103, R95, 0x1, R89 ;  /* 0x000000015f677824 */ /* 0x000fe200078e0259 */
[----:B------:R-:W-:Y:S06]  /*1f70*/  @!P1 BRA `(.L_x_26) ;  /* 0x0000003000d09947 */ /* 0x000fec0003800000 */
[----:B------:R-:W-:Y:S01]  /*1f80*/  ULDC.64 UR8, c[0x0][0x6b8] ;  /* 0x0001ae0000087ab9 */ /* 0x000fe20000000a00 */
[----:B------:R-:W-:Y:S01]  /*1f90*/  ULDC.64 UR22, c[0x0][0x6b0] ;  /* 0x0001ac0000167ab9 */ /* 0x000fe20000000a00 */
[----:B------:R-:W-:Y:S01]  /*1fa0*/  IMAD.WIDE.U32 R88, R0, UR8, R10 ;  /* 0x0000000800587c25 */ /* 0x000fe2000f8e000a */
[----:B------:R-:W-:Y:S01]  /*1fb0*/  ULDC.64 UR10, c[0x0][0x6a8] ;  /* 0x0001aa00000a7ab9 */ /* 0x000fe20000000a00 */
[----:B------:R-:W0:Y:S01]  /*1fc0*/  LDC.64 R100, c[0x0][0x6b0] ;  /* 0x0001ac00ff647b82 */ /* 0x000e220000000a00 */
[----:B------:R-:W-:Y:S01]  /*1fd0*/  ULDC.64 UR18, c[0x0][0x6c0] ;  /* 0x0001b00000127ab9 */ /* 0x000fe20000000a00 */
[----:B------:R-:W-:Y:S01]  /*1fe0*/  IMAD R91, R92, UR8, RZ ;  /* 0x000000085c5b7c24 */ /* 0x000fe2000f8e02ff */
[----:B------:R-:W-:Y:S01]  /*1ff0*/  IADD3 R90, P1, R98, R88, RZ ;  /* 0x00000058625a7210 */ /* 0x000fe20007f3e0ff */
[----:B------:R-:W-:Y:S02]  /*2000*/  IMAD R93, R105, UR22, RZ ;  /* 0x00000016695d7c24 */ /* 0x000fe4000f8e02ff */
[----:B------:R-:W-:-:S02]  /*2010*/  IMAD R107, R0, UR9, R91 ;  /* 0x00000009006b7c24 */ /* 0x000fc4000f8e025b */
[----:B------:R-:W-:-:S03]  /*2020*/  IMAD R105, R104, UR23, R93 ;  /* 0x0000001768697c24 */ /* 0x000fc6000f8e025d */
[----:B------:R-:W-:-:S03]  /*2030*/  IADD3.X R91, R99, R89, R107, P1, !PT ;  /* 0x00000059635b7210 */ /* 0x000fc60000ffe46b */
[----:B------:R-:W-:-:S04]  /*2040*/  IMAD.WIDE.U32 R88, R104, UR22, R90 ;  /* 0x0000001668587c25 */ /* 0x000fc8000f8e005a */
[----:B------:R-:W-:Y:S01]  /*2050*/  IMAD.IADD R89, R89, 0x1, R105 ;  /* 0x0000000159597824 */ /* 0x000fe200078e0269 */
[----:B------:R-:W-:-:S04]  /*2060*/  LEA R92, P1, R88, UR10, 0x2 ;  /* 0x0000000a585c7c11 */ /* 0x000fc8000f8210ff */
[----:B------:R-:W-:-:S05]  /*2070*/  LEA.HI.X R93, R88, UR11, R89, 0x2, P1 ;  /* 0x0000000b585d7c11 */ /* 0x000fca00088f1459 */
[----:B------:R-:W2:Y:S01]  /*2080*/  @P2 LDG.E.LTC128B R106, desc[UR20][R92.64] ;  /* 0x000000145c6a2981 */ /* 0x000ea2000c1e1920 */
[----:B------:R-:W-:Y:S01]  /*2090*/  LEA R88, P1, R94, UR18, 0x2 ;  /* 0x000000125e587c11 */ /* 0x000fe2000f8210ff */
[----:B------:R-:W-:Y:S01]  /*20a0*/  IMAD.WIDE.U32 R96, R104, UR22, R98 ;  /* 0x0000001668607c25 */ /* 0x000fe2000f8e0062 */
[----:B------:R-:W-:Y:S02]  /*20b0*/  BSSY B1, `(.L_x_27) ;  /* 0x0000017000017945 */ /* 0x000fe40003800000 */
[----:B------:R-:W-:Y:S01]  /*20c0*/  LEA.HI.X R89, R94, UR19, R103, 0x2, P1 ;  /* 0x000000135e597c11 */ /* 0x000fe200088f1467 */
[----:B0-----:R-:W-:Y:S01]  /*20d0*/  IMAD.WIDE.U32 R100, R104, UR22, R100 ;  /* 0x0000001668647c25 */ /* 0x001fe2000f8e0064 */
[----:B------:R-:W-:Y:S02]  /*20e0*/  LEA R94, P1, R108, R88, 0x2 ;  /* 0x000000586c5e7211 */ /* 0x000fe400078210ff */
[----:B------:R-:W-:Y:S02]  /*20f0*/  IADD3 R96, P3, R10, R96, RZ ;  /* 0x000000600a607210 */ /* 0x000fe40007f7e0ff */
[----:B------:R-:W-:-:S02]  /*2100*/  LEA.HI.X R95, R108, R89, R109, 0x2, P1 ;  /* 0x000000596c5f7211 */ /* 0x000fc400008f146d */
[----:B------:R-:W-:Y:S02]  /*2110*/  ISETP.GT.AND P1, PT, R5, 0x1, PT ;  /* 0x000000010500780c */ /* 0x000fe40003f24270 */
[----:B------:R-:W-:Y:S01]  /*2120*/  IADD3.X R97, R11, R105, R97, P3, !PT ;  /* 0x000000690b617210 */ /* 0x000fe20001ffe461 */
[----:B------:R-:W-:Y:S01]  /*2130*/  IMAD.IADD R105, R105, 0x1, R101 ;  /* 0x0000000169697824 */ /* 0x000fe200078e0265 */
[----:B------:R-:W-:Y:S01]  /*2140*/  IADD3 R98, P3, P5, R10, R100, R98 ;  /* 0x000000640a627210 */ /* 0x000fe20007d7e062 */
[----:B------:R-:W-:-:S03]  /*2150*/  IMAD.WIDE.U32 R96, R0, UR8, R96 ;  /* 0x0000000800607c25 */ /* 0x000fc6000f8e0060 */
[----:B------:R-:W-:Y:S01]  /*2160*/  IADD3.X R99, R11, R105, R99, P3, P5 ;  /* 0x000000690b637210 */ /* 0x000fe20001fea463 */
[----:B------:R-:W-:Y:S02]  /*2170*/  IMAD.IADD R101, R107, 0x1, R97 ;  /* 0x000000016b657824 */ /* 0x000fe400078e0261 */
[----:B--2---:R-:W-:-:S04]  /*2180*/  FMUL R103, R106, R13 ;  /* 0x0000000d6a677220 */ /* 0x004fc80000400000 */
[----:B------:R-:W-:Y:S01]  /*2190*/  FFMA R103, R24, R7, R103 ;  /* 0x0000000718677223 */ /* 0x000fe20000000067 */
[----:B------:R-:W-:-:S04]  /*21a0*/  IADD3 R24, P6, R90, R100, RZ ;  /* 0x000000645a187210 */ /* 0x000fc80007fde0ff */
[----:B------:R0:W-:Y:S01]  /*21b0*/  @P2 STG.E desc[UR20][R88.64], R103 ;  /* 0x0000006758002986 */ /* 0x0001e2000c101914 */
[----:B------:R-:W-:Y:S01]  /*21c0*/  ISETP.GT.AND P2, PT, R4, RZ, P1 ;  /* 0x000000ff0400720c */ /* 0x000fe20000f44270 */
[----:B------:R-:W-:Y:S01]  /*21d0*/  IMAD.X R91, R105, 0x1, R91, P6 ;  /* 0x00000001695b7824 */ /* 0x000fe200030e065b */
[----:B------:R-:W-:-:S04]  /*21e0*/  LEA R90, P6, R24, UR10, 0x2 ;  /* 0x0000000a185a7c11 */ /* 0x000fc8000f8c10ff */
[----:B------:R-:W-:-:S07]  /*21f0*/  LEA.HI.X R91, R24, UR11, R91, 0x2, P6 ;  /* 0x0000000b185b7c11 */ /* 0x000fce000b0f145b */
[----:B0-----:R-:W-:Y:S05]  /*2200*/  @!P2 BRA `(.L_x_28) ;  /* 0x000000000004a947 */ /* 0x001fea0003800000 */
[----:B------:R0:W5:Y:S02]  /*2210*/  LDG.E.LTC128B R106, desc[UR20][R90.64] ;  /* 0x000000145a6a7981 */ /* 0x000164000c1e1920 */
.L_x_28:
[----:B------:R-:W-:Y:S05]  /*2220*/  BSYNC B1 ;  /* 0x0000000000017941 */ /* 0x000fea0003800000 */
.L_x_27:
[----:B-----5:R-:W-:Y:S01]  /*2230*/  FMUL R100, R106, R13 ;  /* 0x0000000d6a647220 */ /* 0x020fe20000400000 */
[----:B------:R-:W-:Y:S01]  /*2240*/  ISETP.GT.AND P3, PT, R4, 0x8, P0 ;  /* 0x000000080400780c */ /* 0x000fe20000764270 */
[----:B------:R-:W-:Y:S01]  /*2250*/  BSSY B1, `(.L_x_29) ;  /* 0x0000009000017945 */ /* 0x000fe20003800000 */
[C---:B------:R-:W-:Y:S01]  /*2260*/  LEA R24, P5, R96.reuse, UR10, 0x2 ;  /* 0x0000000a60187c11 */ /* 0x040fe2000f8a10ff */
[----:B------:R-:W-:Y:S01]  /*2270*/  FFMA R103, R25, R7, R100 ;  /* 0x0000000719677223 */ /* 0x000fe20000000064 */
[----:B------:R-:W-:Y:S02]  /*2280*/  ISETP.GT.AND P0, PT, R5, 0x8, PT ;  /* 0x000000080500780c */ /* 0x000fe40003f04270 */
[----:B------:R-:W-:Y:S01]  /*2290*/  LEA.HI.X R25, R96, UR11, R101, 0x2, P5 ;  /* 0x0000000b60197c11 */ /* 0x000fe2000a8f1465 */
[----:B------:R-:W-:Y:S01]  /*22a0*/  IMAD.WIDE.U32 R96, R0, UR8, R98 ;  /* 0x0000000800607c25 */ /* 0x000fe2000f8e0062 */
[----:B------:R1:W-:Y:S05]  /*22b0*/  @P2 STG.E desc[UR20][R94.64], R103 ;  /* 0x000000675e002986 */ /* 0x0003ea000c101914 */
[----:B------:R-:W-:Y:S05]  /*22c0*/  @!P3 BRA `(.L_x_30) ;  /* 0x000000000004b947 */ /* 0x000fea0003800000 */
[----:B------:R2:W5:Y:S02]  /*22d0*/  LDG.E.LTC128B R106, desc[UR20][R24.64+0x20] ;  /* 0x00002014186a7981 */ /* 0x000564000c1e1920 */
.L_x_30:
[----:B------:R-:W-:Y:S05]  /*22e0*/  BSYNC B1 ;  /* 0x0000000000017941 */ /* 0x000fea0003800000 */
.L_x_29:
[----:B--2--5:R-:W-:Y:S01]  /*22f0*/  FMUL R25, R106, R13 ;  /* 0x0000000d6a197220 */ /* 0x024fe20000400000 */
[----:B------:R-:W-:Y:S01]  /*2300*/  ISETP.GT.AND P2, PT, R4, 0x8, P1 ;  /* 0x000000080400780c */ /* 0x000fe20000f44270 */
[----:B------:R-:W-:Y:S01]  /*2310*/  IMAD.IADD R97, R107, 0x1, R97 ;  /* 0x000000016b617824 */ /* 0x000fe200078e0261 */
[----:B------:R-:W-:Y:S01]  /*2320*/  LEA R24, P1, R96, UR10, 0x2 ;  /* 0x0000000a60187c11 */ /* 0x000fe2000f8210ff */
[----:B------:R-:W-:Y:S01]  /*2330*/  FFMA R99, R26, R7, R25 ;  /* 0x000000071a637223 */ /* 0x000fe20000000019 */
[----:B------:R-:W-:Y:S02]  /*2340*/  BSSY B1, `(.L_x_31) ;  /* 0x0000005000017945 */ /* 0x000fe40003800000 */
[----:B------:R-:W-:Y:S02]  /*2350*/  LEA.HI.X R25, R96, UR11, R97, 0x2, P1 ;  /* 0x0000000b60197c11 */ /* 0x000fe400088f1461 */
[----:B------:R2:W-:Y:S05]  /*2360*/  @P3 STG.E desc[UR20][R88.64+0x20], R99 ;  /* 0x0000206358003986 */ /* 0x0005ea000c101914 */
[----:B------:R-:W-:Y:S05]  /*2370*/  @!P2 BRA `(.L_x_32) ;  /* 0x000000000004a947 */ /* 0x000fea0003800000 */
[----:B------:R3:W5:Y:S02]  /*2380*/  LDG.E.LTC128B R106, desc[UR20][R24.64+0x20] ;  /* 0x00002014186a7981 */ /* 0x000764000c1e1920 */
.L_x_32:
[----:B------:R-:W-:Y:S05]  /*2390*/  BSYNC B1 ;  /* 0x0000000000017941 */ /* 0x000fea0003800000 */
.L_x_31:
[----:B-----5:R-:W-:Y:S01]  /*23a0*/  FMUL R0, R106, R13 ;  /* 0x0000000d6a007220 */ /* 0x020fe20000400000 */
[----:B------:R-:W-:Y:S01]  /*23b0*/  ISETP.GT.AND P3, PT, R4, RZ, P0 ;  /* 0x000000ff0400720c */ /* 0x000fe20000764270 */
[----:B------:R-:W-:Y:S01]  /*23c0*/  BSSY B1, `(.L_x_33) ;  /* 0x0000009000017945 */ /* 0x000fe20003800000 */
[----:B---3--:R-:W-:Y:S01]  /*23d0*/  IADD3 R24, P6, R92, UR14, RZ ;  /* 0x0000000e5c187c10 */ /* 0x008fe2000ffde0ff */
[----:B------:R-:W-:Y:S01]  /*23e0*/  FFMA R27, R27, R7, R0 ;  /* 0x000000071b1b7223 */ /* 0x000fe20000000000 */
[----:B------:R-:W-:Y:S02]  /*23f0*/  ISETP.GT.AND P1, PT, R5, 0x9, PT ;  /* 0x000000090500780c */ /* 0x000fe40003f24270 */
[----:B------:R-:W-:Y:S02]  /*2400*/  IADD3 R26, P5, R88, UR12, RZ ;  /* 0x0000000c581a7c10 */ /* 0x000fe4000ffbe0ff */
[----:B------:R3:W-:Y:S01]  /*2410*/  @P2 STG.E desc[UR20][R94.64+0x20], R27 ;  /* 0x0000201b5e002986 */ /* 0x0007e2000c101914 */
[----:B------:R-:W-:-:S04]  /*2420*/  IADD3.X R25, R93, UR15, RZ, P6, !PT ;  /* 0x0000000f5d197c10 */ /* 0x000fc8000b7fe4ff */
[----:B------:R-:W-:Y:S06]  /*2430*/  @!P3 BRA `(.L_x_34) ;  /* 0x000000000004b947 */ /* 0x000fec0003800000 */
[----:B------:R4:W5:Y:S02]  /*2440*/  LDG.E.LTC128B R106, desc[UR20][R24.64] ;  /* 0x00000014186a7981 */ /* 0x000964000c1e1920 */
.L_x_34:
[----:B------:R-:W-:Y:S05]  /*2450*/  BSYNC B1 ;  /* 0x0000000000017941 */ /* 0x000fea0003800000 */
.L_x_33:
[----:B-----5:R-:W-:Y:S01]  /*2460*/  FMUL R97, R106, R13 ;  /* 0x0000000d6a617220 */ /* 0x020fe20000400000 */
[----:B---3--:R-:W-:Y:S01]  /*2470*/  IADD3.X R27, R89, UR13, RZ, P5, !PT ;  /* 0x0000000d591b7c10 */ /* 0x008fe2000affe4ff */
[----:B------:R-:W-:Y:S01]  /*2480*/  BSSY B1, `(.L_x_35) ;  /* 0x0000009000017945 */ /* 0x000fe20003800000 */
[----:B------:R-:W-:Y:S01]  /*2490*/  ISETP.GT.AND P2, PT, R4, RZ, P1 ;  /* 0x000000ff0400720c */ /* 0x000fe20000f44270 */
[----:B--2---:R-:W-:Y:S01]  /*24a0*/  FFMA R99, R28, R7, R97 ;  /* 0x000000071c637223 */ /* 0x004fe20000000061 */
[----:B------:R-:W-:Y:S02]  /*24b0*/  IADD3 R96, P6, R90, UR14, RZ ;  /* 0x0000000e5a607c10 */ /* 0x000fe4000ffde0ff */
[----:B------:R-:W-:Y:S02]  /*24c0*/  IADD3 R98, P5, R94, UR12, RZ ;  /* 0x0000000c5e627c10 */ /* 0x000fe4000ffbe0ff */
[----:B------:R2:W-:Y:S01]  /*24d0*/  @P3 STG.E desc[UR20][R26.64], R99 ;  /* 0x000000631a003986 */ /* 0x0005e2000c101914 */
[----:B------:R-:W-:-:S06]  /*24e0*/  IADD3.X R97, R91, UR15, RZ, P6, !PT ;  /* 0x0000000f5b617c10 */ /* 0x000fcc000b7fe4ff */
[----:B------:R-:W-:Y:S05]  /*24f0*/  @!P2 BRA `(.L_x_36) ;  /* 0x000000000004a947 */ /* 0x000fea0003800000 */
[----:B------:R3:W5:Y:S02]  /*2500*/  LDG.E.LTC128B R106, desc[UR20][R96.64] ;  /* 0x00000014606a7981 */ /* 0x000764000c1e1920 */
.L_x_36:
[----:B------:R-:W-:Y:S05]  /*2510*/  BSYNC B1 ;  /* 0x0000000000017941 */ /* 0x000fea0003800000 */
.L_x_35:
[----:B-----5:R-:W-:Y:S01]  /*2520*/  FMUL R0, R106, R13 ;  /* 0x0000000d6a007220 */ /* 0x020fe20000400000 */
[----:B--2---:R-:W-:Y:S01]  /*2530*/  IADD3.X R99, R95, UR13, RZ, P5, !PT ;  /* 0x0000000d5f637c10 */ /* 0x004fe2000affe4ff */
[----:B------:R-:W-:Y:S01]  /*2540*/  BSSY B1, `(.L_x_37) ;  /* 0x0000009000017945 */ /* 0x000fe20003800000 */
[----:B------:R-:W-:Y:S01]  /*2550*/  ISETP.GT.AND P0, PT, R4, 0x8, P0 ;  /* 0x000000080400780c */ /* 0x000fe20000704270 */
[----:B------:R-:W-:Y:S01]  /*2560*/  FFMA R101, R29, R7, R0 ;  /* 0x000000071d657223 */ /* 0x000fe20000000000 */
[----:B------:R-:W-:Y:S02]  /*2570*/  IADD3 R28, P3, R92, UR27, RZ ;  /* 0x0000001b5c1c7c10 */ /* 0x000fe4000ff7e0ff */
[----:B------:R-:W-:Y:S02]  /*2580*/  IADD3 R100, P5, R88, UR26, RZ ;  /* 0x0000001a58647c10 */ /* 0x000fe4000ffbe0ff */
[----:B------:R2:W-:Y:S01]  /*2590*/  @P2 STG.E desc[UR20][R98.64], R101 ;  /* 0x0000006562002986 */ /* 0x0005e2000c101914 */
[----:B------:R-:W-:-:S06]  /*25a0*/  IADD3.X R29, R93, UR29, RZ, P3, !PT ;  /* 0x0000001d5d1d7c10 */ /* 0x000fcc0009ffe4ff */
[----:B------:R-:W-:Y:S05]  /*25b0*/  @!P0 BRA `(.L_x_38) ;  /* 0x0000000000048947 */ /* 0x000fea0003800000 */
[----:B------:R0:W5:Y:S02]  /*25c0*/  LDG.E.LTC128B R106, desc[UR20][R28.64] ;  /* 0x000000141c6a7981 */ /* 0x000164000c1e1920 */
.L_x_38:
[----:B------:R-:W-:Y:S05]  /*25d0*/  BSYNC B1 ;  /* 0x0000000000017941 */ /* 0x000fea0003800000 */
.L_x_37:
[----:B0----5:R-:W-:Y:S01]  /*25e0*/  FMUL R29, R106, R13 ;  /* 0x0000000d6a1d7220 */ /* 0x021fe20000400000 */
[----:B--2---:R-:W-:Y:S01]  /*25f0*/  IADD3.X R101, R89, UR30, RZ, P5, !PT ;  /* 0x0000001e59657c10 */ /* 0x004fe2000affe4ff */
[----:B------:R-:W-:Y:S01]  /*2600*/  BSSY B1, `(.L_x_39) ;  /* 0x0000008000017945 */ /* 0x000fe20003800000 */
[----:B------:R-:W-:Y:S01]  /*2610*/  ISETP.GT.AND P2, PT, R4, 0x8, P1 ;  /* 0x000000080400780c */ /* 0x000fe20000f44270 */
[----:B------:R-:W-:Y:S01]  /*2620*/  FFMA R89, R30, R7, R29 ;  /* 0x000000071e597223 */ /* 0x000fe2000000001d */
[----:B------:R-:W-:-:S04]  /*2630*/  IADD3 R28, P1, R90, UR27, RZ ;  /* 0x0000001b5a1c7c10 */ /* 0x000fc8000ff3e0ff */
[----:B------:R0:W-:Y:S01]  /*2640*/  @P0 STG.E desc[UR20][R100.64], R89 ;  /* 0x0000005964000986 */ /* 0x0001e2000c101914 */
[----:B------:R-:W-:-:S06]  /*2650*/  IADD3.X R29, R91, UR29, RZ, P1, !PT ;  /* 0x0000001d5b1d7c10 */ /* 0x000fcc0008ffe4ff */
[----:B------:R-:W-:Y:S05]  /*2660*/  @!P2 BRA `(.L_x_40) ;  /* 0x000000000004a947 */ /* 0x000fea0003800000 */
[----:B------:R2:W5:Y:S02]  /*2670*/  LDG.E.LTC128B R106, desc[UR20][R28.64] ;  /* 0x000000141c6a7981 */ /* 0x000564000c1e1920 */
.L_x_40:
[----:B------:R-:W-:Y:S05]  /*2680*/  BSYNC B1 ;  /* 0x0000000000017941 */ /* 0x000fea0003800000 */
.L_x_39:
[----:B-----5:R-:W-:Y:S01]  /*2690*/  FMUL R0, R106, R13 ;  /* 0x0000000d6a007220 */ /* 0x020fe20000400000 */
[----:B--2---:R-:W-:Y:S01]  /*26a0*/  IADD3 R28, P5, R94, UR26, RZ ;  /* 0x0000001a5e1c7c10 */ /* 0x004fe2000ffbe0ff */
[----:B------:R-:W-:Y:S01]  /*26b0*/  BSSY B1, `(.L_x_41) ;  /* 0x000000c000017945 */ /* 0x000fe20003800000 */
[----:B------:R-:W-:Y:S01]  /*26c0*/  ISETP.GT.AND P1, PT, R5, 0x10, PT ;  /* 0x000000100500780c */ /* 0x000fe20003f24270 */
[----:B0-----:R-:W-:Y:S01]  /*26d0*/  FFMA R89, R31, R7, R0 ;  /* 0x000000071f597223 */ /* 0x001fe20000000000 */
[----:B------:R-:W-:Y:S02]  /*26e0*/  IADD3.X R29, R95, UR30, RZ, P5, !PT ;  /* 0x0000001e5f1d7c10 */ /* 0x000fe4000affe4ff */
[----:B------:R-:W-:Y:S02]  /*26f0*/  ISETP.GT.AND P3, PT, R4, RZ, P1 ;  /* 0x000000ff0400720c */ /* 0x000fe40000f64270 */
[----:B------:R-:W-:Y:S01]  /*2700*/  IADD3 R30, P6, R24, UR14, RZ ;  /* 0x0000000e181e7c10 */ /* 0x000fe2000ffde0ff */
[----:B------:R0:W-:Y:S01]  /*2710*/  @P2 STG.E desc[UR20][R28.64], R89 ;  /* 0x000000591c002986 */ /* 0x0001e2000c101914 */
[----:B------:R-:W-:-:S02]  /*2720*/  ISETP.GT.AND P0, PT, R5, 0x11, PT ;  /* 0x000000110500780c */ /* 0x000fc40003f04270 */
[----:B------:R-:W-:Y:S02]  /*2730*/  IADD3 R88, P5, R26, UR12, RZ ;  /* 0x0000000c1a587c10 */ /* 0x000fe4000ffbe0ff */
[----:B------:R-:W-:-:S05]  /*2740*/  IADD3.X R31, R25, UR15, RZ, P6, !PT ;  /* 0x0000000f191f7c10 */ /* 0x000fca000b7fe4ff */
[----:B------:R-:W-:Y:S06]  /*2750*/  @!P3 BRA `(.L_x_42) ;  /* 0x000000000004b947 */ /* 0x000fec0003800000 */
[----:B------:R2:W5:Y:S02]  /*2760*/  LDG.E.LTC128B R106, desc[UR20][R30.64] ;  /* 0x000000141e6a7981 */ /* 0x000564000c1e1920 */
.L_x_42:
[----:B------:R-:W-:Y:S05]  /*2770*/  BSYNC B1 ;  /* 0x0000000000017941 */ /* 0x000fea0003800000 */
.L_x_41:
[----:B0----5:R-:W-:Y:S01]  /*2780*/  FMUL R29, R106, R13 ;  /* 0x0000000d6a1d7220 */ /* 0x021fe20000400000 */
[----:B------:R-:W-:Y:S01]  /*2790*/  IADD3.X R89, R27, UR13, RZ, P5, !PT ;  /* 0x0000000d1b597c10 */ /* 0x000fe2000affe4ff */
[----:B------:R-:W-:Y:S01]  /*27a0*/  BSSY B1, `(.L_x_43) ;  /* 0x0000009000017945 */ /* 0x000fe20003800000 */
[----:B------:R-:W-:Y:S01]  /*27b0*/  ISETP.GT.AND P2, PT, R4, RZ, P0 ;  /* 0x000000ff0400720c */ /* 0x000fe20000744270 */
[----:B------:R-:W-:Y:S01]  /*27c0*/  FFMA R91, R32, R7, R29 ;  /* 0x00000007205b7223 */ /* 0x000fe2000000001d */
[----:B------:R-:W-:Y:S02]  /*27d0*/  IADD3 R28, P6, R96, UR14, RZ ;  /* 0x0000000e601c7c10 */ /* 0x000fe4000ffde0ff */
[----:B------:R-:W-:Y:S02]  /*27e0*/  IADD3 R90, P5, R98, UR12, RZ ;  /* 0x0000000c625a7c10 */ /* 0x000fe4000ffbe0ff */
[----:B------:R0:W-:Y:S01]  /*27f0*/  @P3 STG.E desc[UR20][R88.64], R91 ;  /* 0x0000005b58003986 */ /* 0x0001e2000c101914 */
[----:B------:R-:W-:-:S06]  /*2800*/  IADD3.X R29, R97, UR15, RZ, P6, !PT ;  /* 0x0000000f611d7c10 */ /* 0x000fcc000b7fe4ff */
[----:B------:R-:W-:Y:S05]  /*2810*/  @!P2 BRA `(.L_x_44) ;  /* 0x000000000004a947 */ /* 0x000fea0003800000 */
[----:B------:R0:W5:Y:S02]  /*2820*/  LDG.E.LTC128B R106, desc[UR20][R28.64] ;  /* 0x000000141c6a7981 */ /* 0x000164000c1e1920 */
.L_x_44:
[----:B------:R-:W-:Y:S05]  /*2830*/  BSYNC B1 ;  /* 0x0000000000017941 */ /* 0x000fea0003800000 */
.L_x_43:
[----:B-----5:R-:W-:Y:S01]  /*2840*/  FMUL R0, R106, R13 ;  /* 0x0000000d6a007220 */ /* 0x020fe20000400000 */
[----:B0-----:R-:W-:Y:S01]  /*2850*/  IADD3.X R91, R99, UR13, RZ, P5, !PT ;  /* 0x0000000d635b7c10 */ /* 0x001fe2000affe4ff */
[----:B------:R-:W-:Y:S01]  /*2860*/  BSSY B1, `(.L_x_45) ;  /* 0x0000009000017945 */ /* 0x000fe20003800000 */
[----:B------:R-:W-:Y:S01]  /*2870*/  ISETP.GT.AND P1, PT, R4, 0x8, P1 ;  /* 0x000000080400780c */ /* 0x000fe20000f24270 */
[----:B------:R-:W-:Y:S01]  /*2880*/  FFMA R33, R33, R7, R0 ;  /* 0x0000000721217223 */ /* 0x000fe20000000000 */
[----:B----4-:R-:W-:Y:S02]  /*2890*/  IADD3 R24, P3, R24, UR27, RZ ;  /* 0x0000001b18187c10 */ /* 0x010fe4000ff7e0ff */
[----:B------:R-:W-:Y:S02]  /*28a0*/  IADD3 R32, P5, R26, UR26, RZ ;  /* 0x0000001a1a207c10 */ /* 0x000fe4000ffbe0ff */
[----:B------:R0:W-:Y:S01]  /*28b0*/  @P2 STG.E desc[UR20][R90.64], R33 ;  /* 0x000000215a002986 */ /* 0x0001e2000c101914 */
[----:B------:R-:W-:-:S06]  /*28c0*/  IADD3.X R25, R25, UR29, RZ, P3, !PT ;  /* 0x0000001d19197c10 */ /* 0x000fcc0009ffe4ff */
[----:B------:R-:W-:Y:S05]  /*28d0*/  @!P1 BRA `(.L_x_46) ;  /* 0x0000000000049947 */ /* 0x000fea0003800000 */
[----:B------:R4:W5:Y:S02]  /*28e0*/  LDG.E.LTC128B R106, desc[UR20][R24.64] ;  /* 0x00000014186a7981 */ /* 0x000964000c1e1920 */
.L_x_46:
[----:B------:R-:W-:Y:S05]  /*28f0*/  BSYNC B1 ;  /* 0x0000000000017941 */ /* 0x000fea0003800000 */
.L_x_45:
[----:B----45:R-:W-:Y:S01]  /*2900*/  FMUL R25, R106, R13 ;  /* 0x0000000d6a197220 */ /* 0x030fe20000400000 */
[----:B0-----:R-:W-:Y:S01]  /*2910*/  IADD3.X R33, R27, UR30, RZ, P5, !PT ;  /* 0x0000001e1b217c10 */ /* 0x001fe2000affe4ff */
        /* <DEDUP_REMOVED lines=8> */
.L_x_48:
[----:B------:R-:W-:Y:S05]  /*29a0*/  BSYNC B1 ;  /* 0x0000000000017941 */ /* 0x000fea0003800000 */
.L_x_47:
[----:B-----5:R-:W-:Y:S01]  /*29b0*/  FMUL R0, R106, R13 ;  /* 0x0000000d6a007220 */ /* 0x020fe20000400000 */
[----:B----4-:R-:W-:Y:S01]  /*29c0*/  IADD3 R24, P5, R98, UR26, RZ ;  /* 0x0000001a62187c10 */ /* 0x010fe2000ffbe0ff */
[----:B------:R-:W-:Y:S01]  /*29d0*/  BSSY B1, `(.L_x_49) ;  /* 0x000000c000017945 */ /* 0x000fe20003800000 */
[----:B------:R-:W-:Y:S01]  /*29e0*/  ISETP.GT.AND P1, PT, R5, 0x18, PT ;  /* 0x000000180500780c */ /* 0x000fe20003f24270 */
[----:B------:R-:W-:Y:S01]  /*29f0*/  FFMA R35, R35, R7, R0 ;  /* 0x0000000723237223 */ /* 0x000fe20000000000 */
[----:B------:R-:W-:Y:S02]  /*2a00*/  IADD3.X R25, R99, UR30, RZ, P5, !PT ;  /* 0x0000001e63197c10 */ /* 0x000fe4000affe4ff */
[----:B------:R-:W-:Y:S02]  /*2a10*/  ISETP.GT.AND P3, PT, R4, RZ, P1 ;  /* 0x000000ff0400720c */ /* 0x000fe40000f64270 */
[----:B------:R-:W-:Y:S01]  /*2a20*/  IADD3 R26, P6, R30, UR14, RZ ;  /* 0x0000000e1e1a7c10 */ /* 0x000fe2000ffde0ff */
[----:B------:R4:W-:Y:S01]  /*2a30*/  @P2 STG.E desc[UR20][R24.64], R35 ;  /* 0x0000002318002986 */ /* 0x0009e2000c101914 */
[----:B------:R-:W-:-:S02]  /*2a40*/  ISETP.GT.AND P0, PT, R5, 0x19, PT ;  /* 0x000000190500780c */ /* 0x000fc40003f04270 */
[----:B0-----:R-:W-:Y:S02]  /*2a50*/  IADD3 R32, P5, R88, UR12, RZ ;  /* 0x0000000c58207c10 */ /* 0x001fe4000ffbe0ff */
[----:B------:R-:W-:-:S05]  /*2a60*/  IADD3.X R27, R31, UR15, RZ, P6, !PT ;  /* 0x0000000f1f1b7c10 */ /* 0x000fca000b7fe4ff */
[----:B------:R-:W-:Y:S06]  /*2a70*/  @!P3 BRA `(.L_x_50) ;  /* 0x000000000004b947 */ /* 0x000fec0003800000 */
[----:B------:R0:W5:Y:S02]  /*2a80*/  LDG.E.LTC128B R106, desc[UR20][R26.64] ;  /* 0x000000141a6a7981 */ /* 0x000164000c1e1920 */
.L_x_50:
[----:B------:R-:W-:Y:S05]  /*2a90*/  BSYNC B1 ;  /* 0x0000000000017941 */ /* 0x000fea0003800000 */
.L_x_49:
[----:B----45:R-:W-:Y:S01]  /*2aa0*/  FMUL R25, R106, R13 ;  /* 0x0000000d6a197220 */ /* 0x030fe20000400000 */
        /* <DEDUP_REMOVED lines=10> */
.L_x_52:
[----:B------:R-:W-:Y:S05]  /*2b50*/  BSYNC B1 ;  /* 0x0000000000017941 */ /* 0x000fea0003800000 */
.L_x_51:
[----:B-----5:R-:W-:Y:S01]  /*2b60*/  FMUL R0, R106, R13 ;  /* 0x0000000d6a007220 */ /* 0x020fe20000400000 */
[----:B----4-:R-:W-:Y:S01]  /*2b70*/  IADD3.X R35, R91, UR13, RZ, P5, !PT ;  /* 0x0000000d5b237c10 */ /* 0x010fe2000affe4ff */
[----:B------:R-:W-:Y:S01]  /*2b80*/  BSSY B1, `(.L_x_53) ;  /* 0x0000009000017945 */ /* 0x000fe20003800000 */
[----:B------:R-:W-:Y:S01]  /*2b90*/  ISETP.GT.AND P1, PT, R4, 0x8, P1 ;  /* 0x000000080400780c */ /* 0x000fe20000f24270 */
[----:B------:R-:W-:Y:S01]  /*2ba0*/  FFMA R37, R37, R7, R0 ;  /* 0x0000000725257223 */ /* 0x000fe20000000000 */
[----:B--2---:R-:W-:Y:S02]  /*2bb0*/  IADD3 R30, P3, R30, UR27, RZ ;  /* 0x0000001b1e1e7c10 */ /* 0x004fe4000ff7e0ff */
[----:B------:R-:W-:Y:S02]  /*2bc0*/  IADD3 R36, P5, R88, UR26, RZ ;  /* 0x0000001a58247c10 */ /* 0x000fe4000ffbe0ff */
[----:B------:R2:W-:Y:S01]  /*2bd0*/  @P2 STG.E desc[UR20][R34.64], R37 ;  /* 0x0000002522002986 */ /* 0x0005e2000c101914 */
[----:B------:R-:W-:-:S06]  /*2be0*/  IADD3.X R31, R31, UR29, RZ, P3, !PT ;  /* 0x0000001d1f1f7c10 */ /* 0x000fcc0009ffe4ff */
[----:B------:R-:W-:Y:S05]  /*2bf0*/  @!P1 BRA `(.L_x_54) ;  /* 0x0000000000049947 */ /* 0x000fea0003800000 */
[----:B------:R4:W5:Y:S02]  /*2c00*/  LDG.E.LTC128B R106, desc[UR20][R30.64] ;  /* 0x000000141e6a7981 */ /* 0x000964000c1e1920 */
.L_x_54:
[----:B------:R-:W-:Y:S05]  /*2c10*/  BSYNC B1 ;  /* 0x0000000000017941 */ /* 0x000fea0003800000 */
.L_x_53:
[----:B----45:R-:W-:Y:S01]  /*2c20*/  FMUL R31, R106, R13 ;  /* 0x0000000d6a1f7220 */ /* 0x030fe20000400000 */
        /* <DEDUP_REMOVED lines=9> */
.L_x_56:
[----:B------:R-:W-:Y:S05]  /*2cc0*/  BSYNC B1 ;  /* 0x0000000000017941 */ /* 0x000fea0003800000 */
.L_x_55:
        /* <DEDUP_REMOVED lines=10> */
[----:B--2---:R-:W-:Y:S02]  /*2d70*/  IADD3 R36, P5, R32, UR12, RZ ;  /* 0x0000000c20247c10 */ /* 0x004fe4000ffbe0ff */
[----:B------:R-:W-:-:S05]  /*2d80*/  IADD3.X R31, R27, UR15, RZ, P6, !PT ;  /* 0x0000000f1b1f7c10 */ /* 0x000fca000b7fe4ff */
[----:B------:R-:W-:Y:S06]  /*2d90*/  @!P3 BRA `(.L_x_58) ;  /* 0x000000000004b947 */ /* 0x000fec0003800000 */
[----:B------:R2:W5:Y:S02]  /*2da0*/  LDG.E.LTC128B R106, desc[UR20][R30.64] ;  /* 0x000000141e6a7981 */ /* 0x000564000c1e1920 */
.L_x_58:
[----:B------:R-:W-:Y:S05]  /*2db0*/  BSYNC B1 ;  /* 0x0000000000017941 */ /* 0x000fea0003800000 */
.L_x_57:
        /* <DEDUP_REMOVED lines=11> */
.L_x_60:
[----:B------:R-:W-:Y:S05]  /*2e70*/  BSYNC B1 ;  /* 0x0000000000017941 */ /* 0x000fea0003800000 */
.L_x_59:
[----:B-----5:R-:W-:Y:S01]  /*2e80*/  FMUL R0, R106, R13 ;  /* 0x0000000d6a007220 */ /* 0x020fe20000400000 */
[----:B----4-:R-:W-:Y:S01]  /*2e90*/  IADD3.X R39, R35, UR13, RZ, P5, !PT ;  /* 0x0000000d23277c10 */ /* 0x010fe2000affe4ff */
[----:B------:R-:W-:Y:S01]  /*2ea0*/  BSSY B1, `(.L_x_61) ;  /* 0x0000009000017945 */ /* 0x000fe20003800000 */
[----:B------:R-:W-:Y:S01]  /*2eb0*/  ISETP.GT.AND P1, PT, R4, 0x8, P1 ;  /* 0x000000080400780c */ /* 0x000fe20000f24270 */
[----:B------:R-:W-:Y:S01]  /*2ec0*/  FFMA R41, R41, R7, R0 ;  /* 0x0000000729297223 */ /* 0x000fe20000000000 */
[----:B0-----:R-:W-:Y:S02]  /*2ed0*/  IADD3 R26, P3, R26, UR27, RZ ;  /* 0x0000001b1a1a7c10 */ /* 0x001fe4000ff7e0ff */
[----:B------:R-:W-:Y:S02]  /*2ee0*/  IADD3 R40, P5, R32, UR26, RZ ;  /* 0x0000001a20287c10 */ /* 0x000fe4000ffbe0ff */
[----:B------:R0:W-:Y:S01]  /*2ef0*/  @P2 STG.E desc[UR20][R38.64], R41 ;  /* 0x0000002926002986 */ /* 0x0001e2000c101914 */
[----:B------:R-:W-:-:S06]  /*2f00*/  IADD3.X R27, R27, UR29, RZ, P3, !PT ;  /* 0x0000001d1b1b7c10 */ /* 0x000fcc0009ffe4ff */
[----:B------:R-:W-:Y:S05]  /*2f10*/  @!P1 BRA `(.L_x_62) ;  /* 0x0000000000049947 */ /* 0x000fea0003800000 */
[----:B------:R4:W5:Y:S02]  /*2f20*/  LDG.E.LTC128B R106, desc[UR20][R26.64] ;  /* 0x000000141a6a7981 */ /* 0x000964000c1e1920 */
.L_x_62:
[----:B------:R-:W-:Y:S05]  /*2f30*/  BSYNC B1 ;  /* 0x0000000000017941 */ /* 0x000fea0003800000 */
.L_x_61:
        /* <DEDUP_REMOVED lines=10> */
.L_x_64:
[----:B------:R-:W-:Y:S05]  /*2fe0*/  BSYNC B1 ;  /* 0x0000000000017941 */ /* 0x000fea0003800000 */
.L_x_63:
        /* <DEDUP_REMOVED lines=10> */
[----:B------:R-:W-:Y:S02]  /*3090*/  IADD3 R32, P5, R36, UR12, RZ ;  /* 0x0000000c24207c10 */ /* 0x000fe4000ffbe0ff */
[----:B0-----:R-:W-:-:S05]  /*30a0*/  IADD3.X R27, R31, UR15, RZ, P6, !PT ;  /* 0x0000000f1f1b7c10 */ /* 0x001fca000b7fe4ff */
[----:B------:R-:W-:Y:S06]  /*30b0*/  @!P3 BRA `(.L_x_66) ;  /* 0x000000000004b947 */ /* 0x000fec0003800000 */
[----:B------:R0:W5:Y:S02]  /*30c0*/  LDG.E.LTC128B R106, desc[UR20][R26.64] ;  /* 0x000000141a6a7981 */ /* 0x000164000c1e1920 */
.L_x_66:
[----:B------:R-:W-:Y:S05]  /*30d0*/  BSYNC B1 ;  /* 0x0000000000017941 */ /* 0x000fea0003800000 */
.L_x_65:
        /* <DEDUP_REMOVED lines=11> */
.L_x_68:
[----:B------:R-:W-:Y:S05]  /*3190*/  BSYNC B1 ;  /* 0x0000000000017941 */ /* 0x000fea0003800000 */
.L_x_67:
        /* <DEDUP_REMOVED lines=11> */
.L_x_70:
[----:B------:R-:W-:Y:S05]  /*3250*/  BSYNC B1 ;  /* 0x0000000000017941 */ /* 0x000fea0003800000 */
.L_x_69:
[----:B----45:R-:W-:Y:S01]  /*3260*/  FMUL R31, R106, R13 ;  /* 0x0000000d6a1f7220 */ /* 0x030fe20000400000 */
[----:B------:R-:W-:Y:S01]  /*3270*/  IADD3.X R41, R37, UR30, RZ, P5, !PT ;  /* 0x0000001e25297c10 */ /* 0x000fe2000affe4ff */
        /* <DEDUP_REMOVED lines=8> */
.L_x_72:
[----:B------:R-:W-:Y:S05]  /*3300*/  BSYNC B1 ;  /* 0x0000000000017941 */ /* 0x000fea0003800000 */
.L_x_71:
[----:B-----5:R-:W-:Y:S01]  /*3310*/  FMUL R0, R106, R13 ;  /* 0x0000000d6a007220 */ /* 0x020fe20000400000 */
[----:B0-----:R-:W-:Y:S01]  /*3320*/  IADD3 R28, P5, R38, UR26, RZ ;  /* 0x0000001a261c7c10 */ /* 0x001fe2000ffbe0ff */
        /* <DEDUP_REMOVED lines=9> */
[----:B----4-:R-:W-:-:S05]  /*33c0*/  IADD3.X R31, R27, UR15, RZ, P6, !PT ;  /* 0x0000000f1b1f7c10 */ /* 0x010fca000b7fe4ff */
[----:B------:R-:W-:Y:S06]  /*33d0*/  @!P3 BRA `(.L_x_74) ;  /* 0x000000000004b947 */ /* 0x000fec0003800000 */
[----:B------:R4:W5:Y:S02]  /*33e0*/  LDG.E.LTC128B R106, desc[UR20][R30.64] ;  /* 0x000000141e6a7981 */ /* 0x000964000c1e1920 */
.L_x_74:
[----:B------:R-:W-:Y:S05]  /*33f0*/  BSYNC B1 ;  /* 0x0000000000017941 */ /* 0x000fea0003800000 */
.L_x_73:
        /* <DEDUP_REMOVED lines=11> */
.L_x_76:
[----:B------:R-:W-:Y:S05]  /*34b0*/  BSYNC B1 ;  /* 0x0000000000017941 */ /* 0x000fea0003800000 */
.L_x_75:
[----:B-----5:R-:W-:Y:S01]  /*34c0*/  FMUL R0, R106, R13 ;  /* 0x0000000d6a007220 */ /* 0x020fe20000400000 */
[----:B0-----:R-:W-:Y:S01]  /*34d0*/  IADD3.X R39, R35, UR13, RZ, P5, !PT ;  /* 0x0000000d23277c10 */ /* 0x001fe2000affe4ff */
        /* <DEDUP_REMOVED lines=9> */
.L_x_78:
[----:B------:R-:W-:Y:S05]  /*3570*/  BSYNC B1 ;  /* 0x0000000000017941 */ /* 0x000fea0003800000 */
.L_x_77:
[----:B0----5:R-:W-:Y:S01]  /*3580*/  FMUL R27, R106, R13 ;  /* 0x0000000d6a1b7220 */ /* 0x021fe20000400000 */
        /* <DEDUP_REMOVED lines=9> */
.L_x_80:
[----:B------:R-:W-:Y:S05]  /*3620*/  BSYNC B1 ;  /* 0x0000000000017941 */ /* 0x000fea0003800000 */
.L_x_79:
        /* <DEDUP_REMOVED lines=14> */
.L_x_82:
[----:B------:R-:W-:Y:S05]  /*3710*/  BSYNC B1 ;  /* 0x0000000000017941 */ /* 0x000fea0003800000 */
.L_x_81:
[----:B0----5:R-:W-:Y:S01]  /*3720*/  FMUL R25, R106, R13 ;  /* 0x0000000d6a197220 */ /* 0x021fe20000400000 */
[----:B------:R-:W-:Y:S01]  /*3730*/  IADD3.X R33, R37, UR13, RZ, P5, !PT ;  /* 0x0000000d25217c10 */ /* 0x000fe2000affe4ff */
        /* <DEDUP_REMOVED lines=9> */
.L_x_84:
[----:B------:R-:W-:Y:S05]  /*37d0*/  BSYNC B1 ;  /* 0x0000000000017941 */ /* 0x000fea0003800000 */
.L_x_83:
        /* <DEDUP_REMOVED lines=11> */
.L_x_86:
[----:B------:R-:W-:Y:S05]  /*3890*/  BSYNC B1 ;  /* 0x0000000000017941 */ /* 0x000fea0003800000 */
.L_x_85:
        /* <DEDUP_REMOVED lines=10> */
.L_x_88:
[----:B------:R-:W-:Y:S05]  /*3940*/  BSYNC B1 ;  /* 0x0000000000017941 */ /* 0x000fea0003800000 */
.L_x_87:
        /* <DEDUP_REMOVED lines=14> */
.L_x_90:
[----:B------:R-:W-:Y:S05]  /*3a30*/  BSYNC B1 ;  /* 0x0000000000017941 */ /* 0x000fea0003800000 */
.L_x_89:
        /* <DEDUP_REMOVED lines=11> */
.L_x_92:
[----:B------:R-:W-:Y:S05]  /*3af0*/  BSYNC B1 ;  /* 0x0000000000017941 */ /* 0x000fea0003800000 */
.L_x_91:
        /* <DEDUP_REMOVED lines=11> */
.L_x_94:
[----:B------:R-:W-:Y:S05]  /*3bb0*/  BSYNC B1 ;  /* 0x0000000000017941 */ /* 0x000fea0003800000 */
.L_x_93:
[----:B0----5:R-:W-:Y:S01]  /*3bc0*/  FMUL R27, R106, R13 ;  /* 0x0000000d6a1b7220 */ /* 0x021fe20000400000 */
[----:B------:R-:W-:Y:S01]  /*3bd0*/  IADD3.X R41, R33, UR30, RZ, P5, !PT ;  /* 0x0000001e21297c10 */ /* 0x000fe2000affe4ff */
[----:B------:R-:W-:Y:S01]  /*3be0*/  BSSY B1, `(.L_x_95) ;  /* 0x0000008000017945 */ /* 0x000fe20003800000 */
[----:B------:R-:W-:Y:S01]  /*3bf0*/  ISETP.GT.AND P2, PT, R4, 0x8, P0 ;  /* 0x000000080400780c */ /* 0x000fe20000744270 */
[----:B------:R-:W-:Y:S01]  /*3c00*/  FFMA R27, R58, R7, R27 ;  /* 0x000000073a1b7223 */ /* 0x000fe2000000001b */
[----:B--2---:R-:W-:-:S04]  /*3c10*/  IADD3 R24, P0, R24, UR27, RZ ;  /* 0x0000001b18187c10 */ /* 0x004fc8000ff1e0ff */
[----:B------:R0:W-:Y:S01]  /*3c20*/  @P1 STG.E desc[UR20][R40.64], R27 ;  /* 0x0000001b28001986 */ /* 0x0001e2000c101914 */
[----:B------:R-:W-:-:S06]  /*3c30*/  IADD3.X R25, R25, UR29, RZ, P0, !PT ;  /* 0x0000001d19197c10 */ /* 0x000fcc00087fe4ff */
[----:B------:R-:W-:Y:S05]  /*3c40*/  @!P2 BRA `(.L_x_96) ;  /* 0x000000000004a947 */ /* 0x000fea0003800000 */
[----:B------:R2:W5:Y:S02]  /*3c50*/  LDG.E.LTC128B R106, desc[UR20][R24.64] ;  /* 0x00000014186a7981 */ /* 0x000564000c1e1920 */
.L_x_96:
[----:B------:R-:W-:Y:S05]  /*3c60*/  BSYNC B1 ;  /* 0x0000000000017941 */ /* 0x000fea0003800000 */
.L_x_95:
[----:B-----5:R-:W-:Y:S01]  /*3c70*/  FMUL R0, R106, R13 ;  /* 0x0000000d6a007220 */ /* 0x020fe20000400000 */
[----:B--2---:R-:W-:Y:S01]  /*3c80*/  IADD3 R24, P5, R34, UR26, RZ ;  /* 0x0000001a22187c10 */ /* 0x004fe2000ffbe0ff */
        /* <DEDUP_REMOVED lines=12> */
.L_x_98:
[----:B------:R-:W-:Y:S05]  /*3d50*/  BSYNC B1 ;  /* 0x0000000000017941 */ /* 0x000fea0003800000 */
.L_x_97:
[----:B--2--5:R-:W-:Y:S01]  /*3d60*/  FMUL R25, R106, R13 ;  /* 0x0000000d6a197220 */ /* 0x024fe20000400000 */
        /* <DEDUP_REMOVED lines=10> */
.L_x_100:
[----:B------:R-:W-:Y:S05]  /*3e10*/  BSYNC B1 ;  /* 0x0000000000017941 */ /* 0x000fea0003800000 */
.L_x_99:
[----:B-----5:R-:W-:Y:S01]  /*3e20*/  FMUL R0, R106, R13 ;  /* 0x0000000d6a007220 */ /* 0x020fe20000400000 */
[----:B--2---:R-:W-:Y:S01]  /*3e30*/  IADD3.X R35, R39, UR13, RZ, P5, !PT ;  /* 0x0000000d27237c10 */ /* 0x004fe2000affe4ff */
        /* <DEDUP_REMOVED lines=9> */
.L_x_102:
[----:B------:R-:W-:Y:S05]  /*3ed0*/  BSYNC B1 ;  /* 0x0000000000017941 */ /* 0x000fea0003800000 */
.L_x_101:
        /* <DEDUP_REMOVED lines=10> */
.L_x_104:
[----:B------:R-:W-:Y:S05]  /*3f80*/  BSYNC B1 ;  /* 0x0000000000017941 */ /* 0x000fea0003800000 */
.L_x_103:
        /* <DEDUP_REMOVED lines=14> */
.L_x_106:
[----:B------:R-:W-:Y:S05]  /*4070*/  BSYNC B1 ;  /* 0x0000000000017941 */ /* 0x000fea0003800000 */
.L_x_105:
        /* <DEDUP_REMOVED lines=11> */
.L_x_108:
[----:B------:R-:W-:Y:S05]  /*4130*/  BSYNC B1 ;  /* 0x0000000000017941 */ /* 0x000fea0003800000 */
.L_x_107:
        /* <DEDUP_REMOVED lines=11> */
.L_x_110:
[----:B------:R-:W-:Y:S05]  /*41f0*/  BSYNC B1 ;  /* 0x0000000000017941 */ /* 0x000fea0003800000 */
.L_x_109:
        /* <DEDUP_REMOVED lines=10> */
.L_x_112:
[----:B------:R-:W-:Y:S05]  /*42a0*/  BSYNC B1 ;  /* 0x0000000000017941 */ /* 0x000fea0003800000 */
.L_x_111:
        /* <DEDUP_REMOVED lines=14> */
.L_x_114:
[----:B------:R-:W-:Y:S05]  /*4390*/  BSYNC B1 ;  /* 0x0000000000017941 */ /* 0x000fea0003800000 */
.L_x_113:
        /* <DEDUP_REMOVED lines=11> */
.L_x_116:
[----:B------:R-:W-:Y:S05]  /*4450*/  BSYNC B1 ;  /* 0x0000000000017941 */ /* 0x000fea0003800000 */
.L_x_115:
        /* <DEDUP_REMOVED lines=11> */
.L_x_118:
[----:B------:R-:W-:Y:S05]  /*4510*/  BSYNC B1 ;  /* 0x0000000000017941 */ /* 0x000fea0003800000 */
.L_x_117:
        /* <DEDUP_REMOVED lines=10> */
.L_x_120:
[----:B------:R-:W-:Y:S05]  /*45c0*/  BSYNC B1 ;  /* 0x0000000000017941 */ /* 0x000fea0003800000 */
.L_x_119:
        /* <DEDUP_REMOVED lines=14> */
.L_x_122:
[----:B------:R-:W-:Y:S05]  /*46b0*/  BSYNC B1 ;  /* 0x0000000000017941 */ /* 0x000fea0003800000 */
.L_x_121:
        /* <DEDUP_REMOVED lines=11> */
.L_x_124:
[----:B------:R-:W-:Y:S05]  /*4770*/  BSYNC B1 ;  /* 0x0000000000017941 */ /* 0x000fea0003800000 */
.L_x_123:
        /* <DEDUP_REMOVED lines=11> */
.L_x_126:
[----:B------:R-:W-:Y:S05]  /*4830*/  BSYNC B1 ;  /* 0x0000000000017941 */ /* 0x000fea0003800000 */
.L_x_125:
        /* <DEDUP_REMOVED lines=10> */
.L_x_128:
[----:B------:R-:W-:Y:S05]  /*48e0*/  BSYNC B1 ;  /* 0x0000000000017941 */ /* 0x000fea0003800000 */
.L_x_127:
        /* <DEDUP_REMOVED lines=14> */
.L_x_130:
[----:B------:R-:W-:Y:S05]  /*49d0*/  BSYNC B1 ;  /* 0x0000000000017941 */ /* 0x000fea0003800000 */
.L_x_129:
        /* <DEDUP_REMOVED lines=11> */
.L_x_132:
[----:B------:R-:W-:Y:S05]  /*4a90*/  BSYNC B1 ;  /* 0x0000000000017941 */ /* 0x000fea0003800000 */
.L_x_131:
        /* <DEDUP_REMOVED lines=11> */
.L_x_134:
[----:B------:R-:W-:Y:S05]  /*4b50*/  BSYNC B1 ;  /* 0x0000000000017941 */ /* 0x000fea0003800000 */
.L_x_133:
        /* <DEDUP_REMOVED lines=10> */
.L_x_136:
[----:B------:R-:W-:Y:S05]  /*4c00*/  BSYNC B1 ;  /* 0x0000000000017941 */ /* 0x000fea0003800000 */
.L_x_135:
        /* <DEDUP_REMOVED lines=14> */
.L_x_138:
[----:B------:R-:W-:Y:S05]  /*4cf0*/  BSYNC B1 ;  /* 0x0000000000017941 */ /* 0x000fea0003800000 */
.L_x_137:
[----:B0----5:R-:W-:Y:S01]  /*4d00*/  FMUL R29, R106, R13 ;  /* 0x0000000d6a1d7220 */ /* 0x021fe20000400000 */
[----:B------:R-:W-:Y:S01]  /*4d10*/  IADD3.X R37, R33, UR13, RZ, P6, !PT ;  /* 0x0000000d21257c10 */ /* 0x000fe2000b7fe4ff */
[----:B------:R-:W-:Y:S01]  /*4d20*/  BSSY B1, `(.L_x_139) ;  /* 0x0000008000017945 */ /* 0x000fe20003800000 */
[----:B------:R-:W-:Y:S01]  /*4d30*/  ISETP.GT.AND P2, PT, R4, RZ, P1 ;  /* 0x000000ff0400720c */ /* 0x000fe20000f44270 */
[----:B------:R-:W-:Y:S01]  /*4d40*/  FFMA R29, R80, R7, R29 ;  /* 0x00000007501d7223 */ /* 0x000fe2000000001d */
[----:B------:R-:W-:-:S04]  /*4d50*/  IADD3 R40, P0, R24, UR14, RZ ;  /* 0x0000000e18287c10 */ /* 0x000fc8000ff1e0ff */
[----:B------:R0:W-:Y:S01]  /*4d60*/  @P5 STG.E desc[UR20][R36.64], R29 ;  /* 0x0000001d24005986 */ /* 0x0001e2000c101914 */
[----:B------:R-:W-:-:S06]  /*4d70*/  IADD3.X R41, R25, UR15, RZ, P0, !PT ;  /* 0x0000000f19297c10 */ /* 0x000fcc00087fe4ff */
[----:B------:R-:W-:Y:S05]  /*4d80*/  @!P2 BRA `(.L_x_140) ;  /* 0x000000000004a947 */ /* 0x000fea0003800000 */
[----:B------:R0:W5:Y:S02]  /*4d90*/  LDG.E.LTC128B R106, desc[UR20][R40.64] ;  /* 0x00000014286a7981 */ /* 0x000164000c1e1920 */
.L_x_140:
[----:B------:R-:W-:Y:S05]  /*4da0*/  BSYNC B1 ;  /* 0x0000000000017941 */ /* 0x000fea0003800000 */
.L_x_139:
[----:B-----5:R-:W-:Y:S01]  /*4db0*/  FMUL R0, R106, R13 ;  /* 0x0000000d6a007220 */ /* 0x020fe20000400000 */
[----:B------:R-:W-:Y:S01]  /*4dc0*/  IADD3 R28, P5, R34, UR12, RZ ;  /* 0x0000000c221c7c10 */ /* 0x000fe2000ffbe0ff */
[----:B------:R-:W-:Y:S01]  /*4dd0*/  BSSY B1, `(.L_x_141) ;  /* 0x000000b000017945 */ /* 0x000fe20003800000 */
[----:B------:R-:W-:Y:S01]  /*4de0*/  ISETP.GT.AND P3, PT, R4, 0x8, P3 ;  /* 0x000000080400780c */ /* 0x000fe20001f64270 */
[----:B------:R-:W-:Y:S01]  /*4df0*/  FFMA R81, R81, R7, R0 ;  /* 0x0000000751517223 */ /* 0x000fe20000000000 */
[----:B0-----:R-:W-:Y:S02]  /*4e00*/  IADD3.X R29, R35, UR13, RZ, P5, !PT ;  /* 0x0000000d231d7c10 */ /* 0x001fe4000affe4ff */
[----:B------:R-:W-:Y:S02]  /*4e10*/  IADD3 R26, P6, R26, UR27, RZ ;  /* 0x0000001b1a1a7c10 */ /* 0x000fe4000ffde0ff */
[----:B------:R-:W-:Y:S01]  /*4e20*/  ISETP.GT.AND P0, PT, R5, 0x78, PT ;  /* 0x000000780500780c */ /* 0x000fe20003f04270 */
[----:B------:R0:W-:Y:S01]  /*4e30*/  @P2 STG.E desc[UR20][R28.64], R81 ;  /* 0x000000511c002986 */ /* 0x0001e2000c101914 */
[----:B------:R-:W-:-:S02]  /*4e40*/  IADD3 R38, P5, R32, UR26, RZ ;  /* 0x0000001a20267c10 */ /* 0x000fc4000ffbe0ff */
[----:B------:R-:W-:-:S03]  /*4e50*/  IADD3.X R27, R27, UR29, RZ, P6, !PT ;  /* 0x0000001d1b1b7c10 */ /* 0x000fc6000b7fe4ff */
[----:B------:R-:W-:Y:S08]  /*4e60*/  @!P3 BRA `(.L_x_142) ;  /* 0x000000000004b947 */ /* 0x000ff00003800000 */
[----:B------:R0:W5:Y:S02]  /*4e70*/  LDG.E.LTC128B R106, desc[UR20][R26.64] ;  /* 0x000000141a6a7981 */ /* 0x000164000c1e1920 */
.L_x_142:
[----:B------:R-:W-:Y:S05]  /*4e80*/  BSYNC B1 ;  /* 0x0000000000017941 */ /* 0x000fea0003800000 */
.L_x_141:
[----:B0----5:R-:W-:Y:S01]  /*4e90*/  FMUL R27, R106, R13 ;  /* 0x0000000d6a1b7220 */ /* 0x021fe20000400000 */
[----:B------:R-:W-:Y:S01]  /*4ea0*/  IADD3.X R39, R33, UR30, RZ, P5, !PT ;  /* 0x0000001e21277c10 */ /* 0x000fe2000affe4ff */
[----:B------:R-:W-:Y:S01]  /*4eb0*/  BSSY B1, `(.L_x_143) ;  /* 0x0000009000017945 */ /* 0x000fe20003800000 */
[----:B------:R-:W-:Y:S01]  /*4ec0*/  ISETP.GT.AND P1, PT, R4, 0x8, P1 ;  /* 0x000000080400780c */ /* 0x000fe20000f24270 */
[----:B------:R-:W-:Y:S01]  /*4ed0*/  FFMA R27, R82, R7, R27 ;  /* 0x00000007521b7223 */ /* 0x000fe2000000001b */
[----:B------:R-:W-:Y:S02]  /*4ee0*/  IADD3 R24, P5, R24, UR27, RZ ;  /* 0x0000001b18187c10 */ /* 0x000fe4000ffbe0ff */
[----:B------:R-:W-:Y:S02]  /*4ef0*/  ISETP.GT.AND P2, PT, R5, 0x79, PT ;  /* 0x000000790500780c */ /* 0x000fe40003f44270 */
[----:B------:R0:W-:Y:S01]  /*4f00*/  @P3 STG.E desc[UR20][R38.64], R27 ;  /* 0x0000001b26003986 */ /* 0x0001e2000c101914 */
[----:B------:R-:W-:-:S06]  /*4f10*/  IADD3.X R25, R25, UR29, RZ, P5, !PT ;  /* 0x0000001d19197c10 */ /* 0x000fcc000affe4ff */
[----:B------:R-:W-:Y:S05]  /*4f20*/  @!P1 BRA `(.L_x_144) ;  /* 0x0000000000049947 */ /* 0x000fea0003800000 */
[----:B------:R0:W5:Y:S02]  /*4f30*/  LDG.E.LTC128B R106, desc[UR20][R24.64] ;  /* 0x00000014186a7981 */ /* 0x000164000c1e1920 */
.L_x_144:
[----:B------:R-:W-:Y:S05]  /*4f40*/  BSYNC B1 ;  /* 0x0000000000017941 */ /* 0x000fea0003800000 */
.L_x_143:
[----:B0-----:R-:W-:Y:S01]  /*4f50*/  IADD3 R24, P6, R34, UR26, RZ ;  /* 0x0000001a22187c10 */ /* 0x001fe2000ffde0ff */
[----:B-----5:R-:W-:Y:S01]  /*4f60*/  FMUL R0, R106, R13 ;  /* 0x0000000d6a007220 */ /* 0x020fe20000400000 */
[----:B------:R-:W-:Y:S01]  /*4f70*/  ISETP.GT.AND P3, PT, R4, RZ, P0 ;  /* 0x000000ff0400720c */ /* 0x000fe20000764270 */
[----:B------:R-:W-:Y:S01]  /*4f80*/  BSSY B1, `(.L_x_145) ;  /* 0x0000009000017945 */ /* 0x000fe20003800000 */
[----:B------:R-:W-:Y:S01]  /*4f90*/  IADD3.X R25, R35, UR30, RZ, P6, !PT ;  /* 0x0000001e23197c10 */ /* 0x000fe2000b7fe4ff */
[----:B------:R-:W-:Y:S01]  /*4fa0*/  FFMA R83, R83, R7, R0 ;  /* 0x0000000753537223 */ /* 0x000fe20000000000 */
[----:B------:R-:W-:-:S04]  /*4fb0*/  IADD3 R26, P5, R36, UR12, RZ ;  /* 0x0000000c241a7c10 */ /* 0x000fc8000ffbe0ff */
[----:B------:R0:W-:Y:S05]  /*4fc0*/  @P1 STG.E desc[UR20][R24.64], R83 ;  /* 0x0000005318001986 */ /* 0x0001ea000c101914 */
[----:B------:R-:W-:Y:S05]  /*4fd0*/  @!P3 BRA `(.L_x_146) ;  /* 0x00000000000cb947 */ /* 0x000fea0003800000 */
[----:B0-----:R-:W-:-:S04]  /*4fe0*/  IADD3 R24, P1, R30, UR14, RZ ;  /* 0x0000000e1e187c10 */ /* 0x001fc8000ff3e0ff */
[----:B------:R-:W-:-:S05]  /*4ff0*/  IADD3.X R25, R31, UR15, RZ, P1, !PT ;  /* 0x0000000f1f197c10 */ /* 0x000fca0008ffe4ff */
[----:B------:R0:W5:Y:S04]  /*5000*/  LDG.E.LTC128B R106, desc[UR20][R24.64] ;  /* 0x00000014186a7981 */ /* 0x000168000c1e1920 */
.L_x_146:
[----:B------:R-:W-:Y:S05]  /*5010*/  BSYNC B1 ;  /* 0x0000000000017941 */ /* 0x000fea0003800000 */
.L_x_145:
[----:B-----5:R-:W-:Y:S01]  /*5020*/  FMUL R5, R106, R13 ;  /* 0x0000000d6a057220 */ /* 0x020fe20000400000 */
[----:B------:R-:W-:Y:S01]  /*5030*/  IADD3.X R27, R37, UR13, RZ, P5, !PT ;  /* 0x0000000d251b7c10 */ /* 0x000fe2000affe4ff */
[----:B------:R-:W-:Y:S01]  /*5040*/  BSSY B1, `(.L_x_147) ;  /* 0x0000009000017945 */ /* 0x000fe20003800000 */
[----:B------:R-:W-:Y:S01]  /*5050*/  ISETP.GT.AND P1, PT, R4, RZ, P2 ;  /* 0x000000ff0400720c */ /* 0x000fe20001724270 */
[----:B------:R-:W-:Y:S01]  /*5060*/  FFMA R5, R84, R7, R5 ;  /* 0x0000000754057223 */ /* 0x000fe20000000005 */
[----:B------:R-:W-:-:S04]  /*5070*/  IADD3 R32, P5, R28, UR12, RZ ;  /* 0x0000000c1c207c10 */ /* 0x000fc8000ffbe0ff */
[----:B------:R0:W-:Y:S07]  /*5080*/  @P3 STG.E desc[UR20][R26.64], R5 ;  /* 0x000000051a003986 */ /* 0x0001ee000c101914 */
[----:B------:R-:W-:Y:S05]  /*5090*/  @!P1 BRA `(.L_x_148) ;  /* 0x00000000000c9947 */ /* 0x000fea0003800000 */
[----:B0-----:R-:W-:-:S04]  /*50a0*/  IADD3 R24, P3, R40, UR14, RZ ;  /* 0x0000000e28187c10 */ /* 0x001fc8000ff7e0ff */
[----:B------:R-:W-:-:S05]  /*50b0*/  IADD3.X R25, R41, UR15, RZ, P3, !PT ;  /* 0x0000000f29197c10 */ /* 0x000fca0009ffe4ff */
[----:B------:R0:W5:Y:S04]  /*50c0*/  LDG.E.LTC128B R106, desc[UR20][R24.64] ;  /* 0x00000014186a7981 */ /* 0x000168000c1e1920 */
.L_x_148:
[----:B------:R-:W-:Y:S05]  /*50d0*/  BSYNC B1 ;  /* 0x0000000000017941 */ /* 0x000fea0003800000 */
.L_x_147:
[----:B-----5:R-:W-:Y:S01]  /*50e0*/  FMUL R0, R106, R13 ;  /* 0x0000000d6a007220 */ /* 0x020fe20000400000 */
[----:B------:R-:W-:Y:S01]  /*50f0*/  IADD3.X R33, R29, UR13, RZ, P5, !PT ;  /* 0x0000000d1d217c10 */ /* 0x000fe2000affe4ff */
        /* <DEDUP_REMOVED lines=9> */
.L_x_150:
[----:B------:R-:W-:Y:S05]  /*5190*/  BSYNC B1 ;  /* 0x0000000000017941 */ /* 0x000fea0003800000 */
.L_x_149:
[----:B------:R-:W-:Y:S01]  /*51a0*/  ISETP.GT.AND P2, PT, R4, 0x8, P2 ;  /* 0x000000080400780c */ /* 0x000fe20001744270 */
[----:B-----5:R-:W-:Y:S01]  /*51b0*/  FMUL R5, R106, R13 ;  /* 0x0000000d6a057220 */ /* 0x020fe20000400000 */
[----:B------:R-:W-:Y:S01]  /*51c0*/  IADD3.X R27, R37, UR30, RZ, P5, !PT ;  /* 0x0000001e251b7c10 */ /* 0x000fe2000affe4ff */
[----:B------:R-:W-:Y:S02]  /*51d0*/  BSSY B1, `(.L_x_151) ;  /* 0x0000007000017945 */ /* 0x000fe40003800000 */
[----:B0-----:R-:W-:-:S05]  /*51e0*/  FFMA R25, R86, R7, R5 ;  /* 0x0000000756197223 */ /* 0x001fca0000000005 */
[----:B------:R0:W-:Y:S01]  /*51f0*/  @P0 STG.E desc[UR20][R26.64], R25 ;  /* 0x000000191a000986 */ /* 0x0001e2000c101914 */
[----:B------:R-:W-:-:S04]  /*5200*/  IADD3 R4, P0, R40, UR27, RZ ;  /* 0x0000001b28047c10 */ /* 0x000fc8000ff1e0ff */
[----:B------:R-:W-:Y:S01]  /*5210*/  IADD3.X R5, R41, UR29, RZ, P0, !PT ;  /* 0x0000001d29057c10 */ /* 0x000fe200087fe4ff */
[----:B------:R-:W-:Y:S08]  /*5220*/  @!P2 BRA `(.L_x_152) ;  /* 0x000000000004a947 */ /* 0x000ff00003800000 */
[----:B------:R0:W5:Y:S02]  /*5230*/  LDG.E.LTC128B R106, desc[UR20][R4.64] ;  /* 0x00000014046a7981 */ /* 0x000164000c1e1920 */
.L_x_152:
[----:B------:R-:W-:Y:S05]  /*5240*/  BSYNC B1 ;  /* 0x0000000000017941 */ /* 0x000fea0003800000 */
.L_x_151:
[----:B------:R-:W-:Y:S05]  /*5250*/  @!P2 BRA `(.L_x_153) ;  /* 0x000000140084a947 */ /* 0x000fea0003800000 */
[----:B0-----:R-:W-:Y:S01]  /*5260*/  IADD3 R4, P0, R28, UR26, RZ ;  /* 0x0000001a1c047c10 */ /* 0x001fe2000ff1e0ff */
[----:B-----5:R-:W-:-:S03]  /*5270*/  FMUL R106, R106, R13 ;  /* 0x0000000d6a6a7220 */ /* 0x020fc60000400000 */
[----:B------:R-:W-:Y:S01]  /*5280*/  IADD3.X R5, R29, UR30, RZ, P0, !PT ;  /* 0x0000001e1d057c10 */ /* 0x000fe200087fe4ff */
[----:B------:R-:W-:-:S05]  /*5290*/  FFMA R87, R87, R7, R106 ;  /* 0x0000000757577223 */ /* 0x000fca000000006a */
[----:B------:R0:W-:Y:S01]  /*52a0*/  STG.E desc[UR20][R4.64], R87 ;  /* 0x0000005704007986 */ /* 0x0001e2000c101914 */
[----:B------:R-:W-:Y:S05]  /*52b0*/  BRA `(.L_x_153) ;  /* 0x00000014006c7947 */ /* 0x000fea0003800000 */
.L_x_26:
[----:B------:R-:W-:Y:S01]  /*52c0*/  ISETP.GT.AND P1, PT, R5, 0x1, PT ;  /* 0x000000010500780c */ /* 0x000fe20003f24270 */
[----:B------:R-:W-:Y:S01]  /*52d0*/  ULDC.64 UR8, c[0x0][0x6c0] ;  /* 0x0001b00000087ab9 */ /* 0x000fe20000000a00 */
[----:B------:R-:W-:Y:S01]  /*52e0*/  ISETP.GT.AND P0, PT, R4, 0x8, P0 ;  /* 0x000000080400780c */ /* 0x000fe20000704270 */
[-C--:B------:R-:W-:Y:S01]  /*52f0*/  FMUL R93, R24, R7.reuse ;  /* 0x00000007185d7220 */ /* 0x080fe20000400000 */
[----:B------:R-:W-:Y:S01]  /*5300*/  LEA R88, P5, R94, UR8, 0x2 ;  /* 0x000000085e587c11 */ /* 0x000fe2000f8a10ff */
[-C--:B------:R-:W-:Y:S01]  /*5310*/  FMUL R95, R25, R7.reuse ;  /* 0x00000007195f7220 */ /* 0x080fe20000400000 */
[----:B------:R-:W-:Y:S01]  /*5320*/  ISETP.GT.AND P3, PT, R4, RZ, P1 ;  /* 0x000000ff0400720c */ /* 0x000fe20000f64270 */
[-C--:B------:R-:W-:Y:S01]  /*5330*/  FMUL R97, R26, R7.reuse ;  /* 0x000000071a617220 */ /* 0x080fe20000400000 */
[----:B------:R-:W-:Y:S01]  /*5340*/  LEA.HI.X R89, R94, UR9, R103, 0x2, P5 ;  /* 0x000000095e597c11 */ /* 0x000fe2000a8f1467 */
[-C--:B------:R-:W-:Y:S01]  /*5350*/  FMUL R99, R27, R7.reuse ;  /* 0x000000071b637220 */ /* 0x080fe20000400000 */
[----:B------:R-:W-:Y:S01]  /*5360*/  LEA R90, P5, R108, R88, 0x2 ;  /* 0x000000586c5a7211 */ /* 0x000fe200078a10ff */
[----:B------:R-:W-:Y:S01]  /*5370*/  FMUL R33, R33, R7 ;  /* 0x0000000721217220 */ /* 0x000fe20000400000 */
[----:B------:R-:W-:Y:S01]  /*5380*/  ISETP.GT.AND P1, PT, R4, 0x8, P1 ;  /* 0x000000080400780c */ /* 0x000fe20000f24270 */
[----:B------:R0:W-:Y:S01]  /*5390*/  @P2 STG.E desc[UR20][R88.64], R93 ;  /* 0x0000005d58002986 */ /* 0x0001e2000c101914 */
[----:B------:R-:W-:Y:S01]  /*53a0*/  LEA.HI.X R91, R108, R89, R109, 0x2, P5 ;  /* 0x000000596c5b7211 */ /* 0x000fe200028f146d */
[-C--:B------:R-:W-:Y:S01]  /*53b0*/  FMUL R35, R35, R7.reuse ;  /* 0x0000000723237220 */ /* 0x080fe20000400000 */
[----:B------:R-:W-:Y:S01]  /*53c0*/  ISETP.GT.AND P2, PT, R5, 0x9, PT ;  /* 0x000000090500780c */ /* 0x000fe20003f44270 */
[-C--:B------:R-:W-:Y:S01]  /*53d0*/  FMUL R37, R37, R7.reuse ;  /* 0x0000000725257220 */ /* 0x080fe20000400000 */
[-C--:B------:R-:W-:Y:S01]  /*53e0*/  FMUL R39, R39, R7.reuse ;  /* 0x0000000727277220 */ /* 0x080fe20000400000 */
[----:B------:R1:W-:Y:S01]  /*53f0*/  @P3 STG.E desc[UR20][R90.64], R95 ;  /* 0x0000005f5a003986 */ /* 0x0003e2000c101914 */
[----:B------:R-:W-:Y:S01]  /*5400*/  ISETP.GT.AND P3, PT, R5, 0x8, PT ;  /* 0x000000080500780c */ /* 0x000fe20003f64270 */
[-C--:B------:R-:W-:Y:S01]  /*5410*/  FMUL R41, R41, R7.reuse ;  /* 0x0000000729297220 */ /* 0x080fe20000400000 */
[----:B------:R-:W-:Y:S01]  /*5420*/  ISETP.GT.AND P6, PT, R4, RZ, P2 ;  /* 0x000000ff0400720c */ /* 0x000fe200017c4270 */
[----:B------:R2:W-:Y:S01]  /*5430*/  @P0 STG.E desc[UR20][R88.64+0x20], R97 ;  /* 0x0000206158000986 */ /* 0x0005e2000c101914 */
[----:B------:R-:W-:Y:S01]  /*5440*/  IADD3 R24, P0, R88, UR12, RZ ;  /* 0x0000000c58187c10 */ /* 0x000fe2000ff1e0ff */
[-C--:B0-----:R-:W-:Y:S01]  /*5450*/  FMUL R93, R28, R7.reuse ;  /* 0x000000071c5d7220 */ /* 0x081fe20000400000 */
[----:B------:R-:W-:Y:S01]  /*5460*/  ISETP.GT.AND P5, PT, R4, RZ, P3 ;  /* 0x000000ff0400720c */ /* 0x000fe20001fa4270 */
[----:B------:R0:W-:Y:S01]  /*5470*/  @P1 STG.E desc[UR20][R90.64+0x20], R99 ;  /* 0x000020635a001986 */ /* 0x0001e2000c101914 */
[----:B------:R-:W-:Y:S01]  /*5480*/  IADD3.X R25, R89, UR13, RZ, P0, !PT ;  /* 0x0000000d59197c10 */ /* 0x000fe200087fe4ff */
[-C--:B------:R-:W-:Y:S01]  /*5490*/  FMUL R43, R43, R7.reuse ;  /* 0x000000072b2b7220 */ /* 0x080fe20000400000 */
[----:B------:R-:W-:Y:S01]  /*54a0*/  IADD3 R26, P0, R90, UR12, RZ ;  /* 0x0000000c5a1a7c10 */ /* 0x000fe2000ff1e0ff */
[-C--:B-1----:R-:W-:Y:S01]  /*54b0*/  FMUL R95, R29, R7.reuse ;  /* 0x000000071d5f7220 */ /* 0x082fe20000400000 */
[----:B------:R-:W-:Y:S01]  /*54c0*/  IADD3 R28, P1, R88, UR26, RZ ;  /* 0x0000001a581c7c10 */ /* 0x000fe2000ff3e0ff */
[-C--:B------:R-:W-:Y:S01]  /*54d0*/  FMUL R45, R45, R7.reuse ;  /* 0x000000072d2d7220 */ /* 0x080fe20000400000 */
[----:B------:R-:W-:Y:S01]  /*54e0*/  IADD3.X R27, R91, UR13, RZ, P0, !PT ;  /* 0x0000000d5b1b7c10 */ /* 0x000fe200087fe4ff */
[-C--:B--2---:R-:W-:Y:S01]  /*54f0*/  FMUL R97, R30, R7.reuse ;  /* 0x000000071e617220 */ /* 0x084fe20000400000 */
[C---:B------:R-:W-:Y:S01]  /*5500*/  ISETP.GT.AND P0, PT, R4.reuse, 0x8, P3 ;  /* 0x000000080400780c */ /* 0x040fe20001f04270 */
[-C--:B------:R-:W-:Y:S01]  /*5510*/  FMUL R47, R47, R7.reuse ;  /* 0x000000072f2f7220 */ /* 0x080fe20000400000 */
[----:B------:R-:W-:Y:S01]  /*5520*/  IADD3.X R29, R89, UR30, RZ, P1, !PT ;  /* 0x0000001e591d7c10 */ /* 0x000fe20008ffe4ff */
[----:B------:R1:W-:Y:S01]  /*5530*/  @P5 STG.E desc[UR20][R24.64], R93 ;  /* 0x0000005d18005986 */ /* 0x0003e2000c101914 */
[----:B------:R-:W-:Y:S01]  /*5540*/  ISETP.GT.AND P3, PT, R5, 0x10, PT ;  /* 0x000000100500780c */ /* 0x000fe20003f64270 */
[-C--:B0-----:R-:W-:Y:S01]  /*5550*/  FMUL R99, R31, R7.reuse ;  /* 0x000000071f637220 */ /* 0x081fe20000400000 */
[C---:B------:R-:W-:Y:S01]  /*5560*/  ISETP.GT.AND P2, PT, R4.reuse, 0x8, P2 ;  /* 0x000000080400780c */ /* 0x040fe20001744270 */
[----:B------:R0:W-:Y:S01]  /*5570*/  @P6 STG.E desc[UR20][R26.64], R95 ;  /* 0x0000005f1a006986 */ /* 0x0001e2000c101914 */
[----:B------:R-:W-:Y:S01]  /*5580*/  ISETP.GT.AND P5, PT, R4, RZ, P3 ;  /* 0x000000ff0400720c */ /* 0x000fe20001fa4270 */
[-C--:B------:R-:W-:Y:S01]  /*5590*/  FMUL R49, R49, R7.reuse ;  /* 0x0000000731317220 */ /* 0x080fe20000400000 */
[----:B------:R-:W-:Y:S01]  /*55a0*/  IADD3 R30, P6, R90, UR26, RZ ;  /* 0x0000001a5a1e7c10 */ /* 0x000fe2000ffde0ff */
[-C--:B------:R-:W-:Y:S01]  /*55b0*/  FMUL R51, R51, R7.reuse ;  /* 0x0000000733337220 */ /* 0x080fe20000400000 */
[----:B------:R-:W-:Y:S01]  /*55c0*/  ISETP.GT.AND P1, PT, R5, 0x11, PT ;  /* 0x000000110500780c */ /* 0x000fe20003f24270 */
[----:B------:R-:W-:Y:S01]  /*55d0*/  @P0 STG.E desc[UR20][R28.64], R97 ;  /* 0x000000611c000986 */ /* 0x000fe2000c101914 */
[----:B------:R-:W-:Y:S01]  /*55e0*/  IADD3 R88, P0, R24, UR12, RZ ;  /* 0x0000000c18587c10 */ /* 0x000fe2000ff1e0ff */
[-C--:B-1----:R-:W-:Y:S01]  /*55f0*/  FMUL R93, R32, R7.reuse ;  /* 0x00000007205d7220 */ /* 0x082fe20000400000 */
[----:B------:R-:W-:Y:S01]  /*5600*/  IADD3.X R31, R91, UR30, RZ, P6, !PT ;  /* 0x0000001e5b1f7c10 */ /* 0x000fe2000b7fe4ff */
[-C--:B------:R-:W-:Y:S01]  /*5610*/  FMUL R53, R53, R7.reuse ;  /* 0x0000000735357220 */ /* 0x080fe20000400000 */
[----:B------:R-:W-:Y:S01]  /*5620*/  IADD3.X R89, R25, UR13, RZ, P0, !PT ;  /* 0x0000000d19597c10 */ /* 0x000fe200087fe4ff */
[-C--:B0-----:R-:W-:Y:S01]  /*5630*/  FMUL R95, R34, R7.reuse ;  /* 0x00000007225f7220 */ /* 0x081fe20000400000 */
[----:B------:R-:W-:Y:S01]  /*5640*/  IADD3 R90, P0, R26, UR12, RZ ;  /* 0x0000000c1a5a7c10 */ /* 0x000fe2000ff1e0ff */
[----:B------:R-:W-:Y:S01]  /*5650*/  @P2 STG.E desc[UR20][R30.64], R99 ;  /* 0x000000631e002986 */ /* 0x000fe2000c101914 */
[C---:B------:R-:W-:Y:S01]  /*5660*/  ISETP.GT.AND P6, PT, R4.reuse, RZ, P1 ;  /* 0x000000ff0400720c */ /* 0x040fe20000fc4270 */
[-C--:B------:R-:W-:Y:S01]  /*5670*/  FMUL R55, R55, R7.reuse ;  /* 0x0000000737377220 */ /* 0x080fe20000400000 */
[----:B------:R-:W-:Y:S01]  /*5680*/  IADD3.X R91, R27, UR13, RZ, P0, !PT ;  /* 0x0000000d1b5b7c10 */ /* 0x000fe200087fe4ff */
[----:B------:R0:W-:Y:S01]  /*5690*/  @P5 STG.E desc[UR20][R88.64], R93 ;  /* 0x0000005d58005986 */ /* 0x0001e2000c101914 */
[----:B------:R-:W-:Y:S01]  /*56a0*/  ISETP.GT.AND P0, PT, R4, 0x8, P3 ;  /* 0x000000080400780c */ /* 0x000fe20001f04270 */
[-C--:B------:R-:W-:Y:S01]  /*56b0*/  FMUL R57, R57, R7.reuse ;  /* 0x0000000739397220 */ /* 0x080fe20000400000 */
[----:B------:R-:W-:Y:S01]  /*56c0*/  IADD3 R24, P5, R24, UR26, RZ ;  /* 0x0000001a18187c10 */ /* 0x000fe2000ffbe0ff */
[-C--:B------:R-:W-:Y:S01]  /*56d0*/  FMUL R59, R59, R7.reuse ;  /* 0x000000073b3b7220 */ /* 0x080fe20000400000 */
[----:B------:R-:W-:Y:S01]  /*56e0*/  ISETP.GT.AND P3, PT, R5, 0x18, PT ;  /* 0x000000180500780c */ /* 0x000fe20003f64270 */
[-C--:B------:R-:W-:Y:S01]  /*56f0*/  FMUL R61, R61, R7.reuse ;  /* 0x000000073d3d7220 */ /* 0x080fe20000400000 */
[----:B------:R-:W-:Y:S01]  /*5700*/  IADD3.X R25, R25, UR30, RZ, P5, !PT ;  /* 0x0000001e19197c10 */ /* 0x000fe2000affe4ff */
[-C--:B------:R-:W-:Y:S01]  /*5710*/  FMUL R63, R63, R7.reuse ;  /* 0x000000073f3f7220 */ /* 0x080fe20000400000 */
[C---:B------:R-:W-:Y:S01]  /*5720*/  ISETP.GT.AND P2, PT, R4.reuse, 0x8, P1 ;  /* 0x000000080400780c */ /* 0x040fe20000f44270 */
[----:B------:R1:W-:Y:S01]  /*5730*/  @P6 STG.E desc[UR20][R90.64], R33 ;  /* 0x000000215a006986 */ /* 0x0003e2000c101914 */
[----:B------:R-:W-:Y:S01]  /*5740*/  ISETP.GT.AND P5, PT, R4, RZ, P3 ;  /* 0x000000ff0400720c */ /* 0x000fe20001fa4270 */
[-C--:B0-----:R-:W-:Y:S01]  /*5750*/  FMUL R93, R38, R7.reuse ;  /* 0x00000007265d7220 */ /* 0x081fe20000400000 */
[----:B------:R-:W-:Y:S01]  /*5760*/  IADD3 R26, P6, R26, UR26, RZ ;  /* 0x0000001a1a1a7c10 */ /* 0x000fe2000ffde0ff */
[----:B------:R0:W-:Y:S01]  /*5770*/  @P0 STG.E desc[UR20][R24.64], R95 ;  /* 0x0000005f18000986 */ /* 0x0001e2000c101914 */
[----:B------:R-:W-:Y:S01]  /*5780*/  IADD3 R28, P0, R88, UR12, RZ ;  /* 0x0000000c581c7c10 */ /* 0x000fe2000ff1e0ff */
[-C--:B------:R-:W-:Y:S01]  /*5790*/  FMUL R65, R65, R7.reuse ;  /* 0x0000000741417220 */ /* 0x080fe20000400000 */
[----:B------:R-:W-:Y:S01]  /*57a0*/  ISETP.GT.AND P1, PT, R5, 0x19, PT ;  /* 0x000000190500780c */ /* 0x000fe20003f24270 */
[-C--:B------:R-:W-:Y:S01]  /*57b0*/  FMUL R67, R67, R7.reuse ;  /* 0x0000000743437220 */ /* 0x080fe20000400000 */
[----:B------:R-:W-:Y:S01]  /*57c0*/  IADD3.X R29, R89, UR13, RZ, P0, !PT ;  /* 0x0000000d591d7c10 */ /* 0x000fe200087fe4ff */
[-C--:B------:R-:W-:Y:S01]  /*57d0*/  FMUL R69, R69, R7.reuse ;  /* 0x0000000745457220 */ /* 0x080fe20000400000 */
[----:B------:R-:W-:Y:S01]  /*57e0*/  IADD3 R30, P0, R90, UR12, RZ ;  /* 0x0000000c5a1e7c10 */ /* 0x000fe2000ff1e0ff */
[-C--:B-1----:R-:W-:Y:S01]  /*57f0*/  FMUL R33, R36, R7.reuse ;  /* 0x0000000724217220 */ /* 0x082fe20000400000 */
[----:B------:R-:W-:Y:S01]  /*5800*/  IADD3.X R27, R27, UR30, RZ, P6, !PT ;  /* 0x0000001e1b1b7c10 */ /* 0x000fe2000b7fe4ff */
[-C--:B------:R-:W-:Y:S01]  /*5810*/  FMUL R71, R71, R7.reuse ;  /* 0x0000000747477220 */ /* 0x080fe20000400000 */
[C---:B------:R-:W-:Y:S01]  /*5820*/  ISETP.GT.AND P6, PT, R4.reuse, RZ, P1 ;  /* 0x000000ff0400720c */ /* 0x040fe20000fc4270 */
[-C--:B------:R-:W-:Y:S01]  /*5830*/  FMUL R73, R73, R7.reuse ;  /* 0x0000000749497220 */ /* 0x080fe20000400000 */
[----:B------:R-:W-:Y:S01]  /*5840*/  IADD3.X R31, R91, UR13, RZ, P0, !PT ;  /* 0x0000000d5b1f7c10 */ /* 0x000fe200087fe4ff */
[----:B------:R1:W-:Y:S01]  /*5850*/  @P2 STG.E desc[UR20][R26.64], R35 ;  /* 0x000000231a002986 */ /* 0x0003e2000c101914 */
[----:B------:R-:W-:Y:S01]  /*5860*/  ISETP.GT.AND P0, PT, R4, 0x8, P3 ;  /* 0x000000080400780c */ /* 0x000fe20001f04270 */
[-C--:B------:R-:W-:Y:S01]  /*5870*/  FMUL R75, R75, R7.reuse ;  /* 0x000000074b4b7220 */ /* 0x080fe20000400000 */
[----:B------:R-:W-:Y:S01]  /*5880*/  ISETP.GT.AND P3, PT, R5, 0x20, PT ;  /* 0x000000200500780c */ /* 0x000fe20003f64270 */
[----:B------:R2:W-:Y:S01]  /*5890*/  @P5 STG.E desc[UR20][R28.64], R33 ;  /* 0x000000211c005986 */ /* 0x0005e2000c101914 */
[----:B0-----:R-:W-:Y:S01]  /*58a0*/  IADD3 R24, P5, R88, UR26, RZ ;  /* 0x0000001a58187c10 */ /* 0x001fe2000ffbe0ff */
[-C--:B------:R-:W-:Y:S01]  /*58b0*/  FMUL R77, R77, R7.reuse ;  /* 0x000000074d4d7220 */ /* 0x080fe20000400000 */
[C---:B------:R-:W-:Y:S01]  /*58c0*/  ISETP.GT.AND P2, PT, R4.reuse, 0x8, P1 ;  /* 0x000000080400780c */ /* 0x040fe20000f44270 */
[-C--:B------:R-:W-:Y:S01]  /*58d0*/  FMUL R79, R79, R7.reuse ;  /* 0x000000074f4f7220 */ /* 0x080fe20000400000 */
[----:B------:R-:W-:Y:S01]  /*58e0*/  IADD3.X R25, R89, UR30, RZ, P5, !PT ;  /* 0x0000001e59197c10 */ /* 0x000fe2000affe4ff */
[----:B------:R0:W-:Y:S01]  /*58f0*/  @P6 STG.E desc[UR20][R30.64], R37 ;  /* 0x000000251e006986 */ /* 0x0001e2000c101914 */
[----:B------:R-:W-:Y:S01]  /*5900*/  ISETP.GT.AND P5, PT, R4, RZ, P3 ;  /* 0x000000ff0400720c */ /* 0x000fe20001fa4270 */
[-C--:B------:R-:W-:Y:S01]  /*5910*/  FMUL R81, R81, R7.reuse ;  /* 0x0000000751517220 */ /* 0x080fe20000400000 */
[----:B-1----:R-:W-:Y:S01]  /*5920*/  IADD3 R26, P6, R90, UR26, RZ ;  /* 0x0000001a5a1a7c10 */ /* 0x002fe2000ffde0ff */
[----:B------:R1:W-:Y:S01]  /*5930*/  @P0 STG.E desc[UR20][R24.64], R93 ;  /* 0x0000005d18000986 */ /* 0x0003e2000c101914 */
[----:B------:R-:W-:Y:S01]  /*5940*/  IADD3 R32, P0, R28, UR12, RZ ;  /* 0x0000000c1c207c10 */ /* 0x000fe2000ff1e0ff */
[-C--:B------:R-:W-:Y:S01]  /*5950*/  FMUL R83, R83, R7.reuse ;  /* 0x0000000753537220 */ /* 0x080fe20000400000 */
[----:B------:R-:W-:Y:S01]  /*5960*/  ISETP.GT.AND P1, PT, R5, 0x21, PT ;  /* 0x000000210500780c */ /* 0x000fe20003f24270 */
[-C--:B------:R-:W-:Y:S01]  /*5970*/  FMUL R85, R85, R7.reuse ;  /* 0x0000000755557220 */ /* 0x080fe20000400000 */
[----:B--2---:R-:W-:Y:S01]  /*5980*/  IADD3.X R33, R29, UR13, RZ, P0, !PT ;  /* 0x0000000d1d217c10 */ /* 0x004fe200087fe4ff */
[-C--:B------:R-:W-:Y:S01]  /*5990*/  FMUL R87, R87, R7.reuse ;  /* 0x0000000757577220 */ /* 0x080fe20000400000 */
[----:B------:R-:W-:Y:S01]  /*59a0*/  IADD3 R34, P0, R30, UR12, RZ ;  /* 0x0000000c1e227c10 */ /* 0x000fe2000ff1e0ff */
[----:B0-----:R-:W-:Y:S01]  /*59b0*/  FMUL R37, R40, R7 ;  /* 0x0000000728257220 */ /* 0x001fe20000400000 */
[----:B------:R-:W-:-:S02]  /*59c0*/  IADD3.X R27, R91, UR30, RZ, P6, !PT ;  /* 0x0000001e5b1b7c10 */ /* 0x000fc4000b7fe4ff */
[C---:B------:R-:W-:Y:S02]  /*59d0*/  ISETP.GT.AND P6, PT, R4.reuse, RZ, P1 ;  /* 0x000000ff0400720c */ /* 0x040fe40000fc4270 */
[----:B------:R-:W-:Y:S01]  /*59e0*/  IADD3.X R35, R31, UR13, RZ, P0, !PT ;  /* 0x0000000d1f237c10 */ /* 0x000fe200087fe4ff */
[----:B------:R0:W-:Y:S01]  /*59f0*/  @P2 STG.E desc[UR20][R26.64], R39 ;  /* 0x000000271a002986 */ /* 0x0001e2000c101914 */
[----:B------:R-:W-:Y:S02]  /*5a00*/  ISETP.GT.AND P0, PT, R4, 0x8, P3 ;  /* 0x000000080400780c */ /* 0x000fe40001f04270 */
[----:B------:R-:W-:Y:S01]  /*5a10*/  ISETP.GT.AND P3, PT, R5, 0x28, PT ;  /* 0x000000280500780c */ /* 0x000fe20003f64270 */
[----:B------:R2:W-:Y:S01]  /*5a20*/  @P5 STG.E desc[UR20][R32.64], R37 ;  /* 0x0000002520005986 */ /* 0x0005e2000c101914 */
[----:B-1----:R-:W-:Y:S02]  /*5a30*/  IADD3 R24, P5, R28, UR26, RZ ;  /* 0x0000001a1c187c10 */ /* 0x002fe4000ffbe0ff */
[----:B------:R-:W-:-:S02]  /*5a40*/  ISETP.GT.AND P2, PT, R4, 0x8, P1 ;  /* 0x000000080400780c */ /* 0x000fc40000f44270 */
[----:B------:R-:W-:Y:S01]  /*5a50*/  IADD3.X R25, R29, UR30, RZ, P5, !PT ;  /* 0x0000001e1d197c10 */ /* 0x000fe2000affe4ff */
[----:B------:R-:W-:Y:S01]  /*5a60*/  @P6 STG.E desc[UR20][R34.64], R41 ;  /* 0x0000002922006986 */ /* 0x000fe2000c101914 */
[----:B------:R-:W-:Y:S01]  /*5a70*/  ISETP.GT.AND P5, PT, R4, RZ, P3 ;  /* 0x000000ff0400720c */ /* 0x000fe20001fa4270 */
[-C--:B0-----:R-:W-:Y:S01]  /*5a80*/  FMUL R39, R42, R7.reuse ;  /* 0x000000072a277220 */ /* 0x081fe20000400000 */
[----:B------:R-:W-:Y:S02]  /*5a90*/  IADD3 R26, P6, R30, UR26, RZ ;  /* 0x0000001a1e1a7c10 */ /* 0x000fe4000ffde0ff */
[----:B------:R-:W-:Y:S01]  /*5aa0*/  ISETP.GT.AND P1, PT, R5, 0x29, PT ;  /* 0x000000290500780c */ /* 0x000fe20003f24270 */
[----:B--2---:R-:W-:Y:S01]  /*5ab0*/  FMUL R37, R44, R7 ;  /* 0x000000072c257220 */ /* 0x004fe20000400000 */
[----:B------:R0:W-:Y:S01]  /*5ac0*/  @P0 STG.E desc[UR20][R24.64], R39 ;  /* 0x0000002718000986 */ /* 0x0001e2000c101914 */
[----:B------:R-:W-:Y:S02]  /*5ad0*/  IADD3 R28, P0, R32, UR12, RZ ;  /* 0x0000000c201c7c10 */ /* 0x000fe4000ff1e0ff */
[----:B------:R-:W-:-:S02]  /*5ae0*/  IADD3.X R27, R31, UR30, RZ, P6, !PT ;  /* 0x0000001e1f1b7c10 */ /* 0x000fc4000b7fe4ff */
[----:B------:R-:W-:Y:S02]  /*5af0*/  IADD3.X R29, R33, UR13, RZ, P0, !PT ;  /* 0x0000000d211d7c10 */ /* 0x000fe400087fe4ff */
[----:B------:R-:W-:Y:S01]  /*5b00*/  IADD3 R30, P0, R34, UR12, RZ ;  /* 0x0000000c221e7c10 */ /* 0x000fe2000ff1e0ff */
[----:B------:R-:W-:Y:S01]  /*5b10*/  @P2 STG.E desc[UR20][R26.64], R43 ;  /* 0x0000002b1a002986 */ /* 0x000fe2000c101914 */
[C---:B------:R-:W-:Y:S02]  /*5b20*/  ISETP.GT.AND P6, PT, R4.reuse, RZ, P1 ;  /* 0x000000ff0400720c */ /* 0x040fe40000fc4270 */
[----:B------:R-:W-:Y:S01]  /*5b30*/  IADD3.X R31, R35, UR13, RZ, P0, !PT ;  /* 0x0000000d231f7c10 */ /* 0x000fe200087fe4ff */
[----:B------:R1:W-:Y:S01]  /*5b40*/  @P5 STG.E desc[UR20][R28.64], R37 ;  /* 0x000000251c005986 */ /* 0x0003e2000c101914 */
[----:B------:R-:W-:Y:S01]  /*5b50*/  ISETP.GT.AND P0, PT, R4, 0x8, P3 ;  /* 0x000000080400780c */ /* 0x000fe20001f04270 */
[----:B0-----:R-:W-:Y:S01]  /*5b60*/  FMUL R39, R46, R7 ;  /* 0x000000072e277220 */ /* 0x001fe20000400000 */
[----:B------:R-:W-:-:S02]  /*5b70*/  IADD3 R24, P5, R32, UR26, RZ ;  /* 0x0000001a20187c10 */ /* 0x000fc4000ffbe0ff */
[----:B------:R-:W-:Y:S02]  /*5b80*/  ISETP.GT.AND P3, PT, R5, 0x30, PT ;  /* 0x000000300500780c */ /* 0x000fe40003f64270 */
[----:B------:R-:W-:Y:S02]  /*5b90*/  IADD3.X R25, R33, UR30, RZ, P5, !PT ;  /* 0x0000001e21197c10 */ /* 0x000fe4000affe4ff */
[C---:B------:R-:W-:Y:S01]  /*5ba0*/  ISETP.GT.AND P2, PT, R4.reuse, 0x8, P1 ;  /* 0x000000080400780c */ /* 0x040fe20000f44270 */
[----:B------:R-:W-:Y:S01]  /*5bb0*/  @P6 STG.E desc[UR20][R30.64], R45 ;  /* 0x0000002d1e006986 */ /* 0x000fe2000c101914 */
[----:B------:R-:W-:Y:S01]  /*5bc0*/  ISETP.GT.AND P5, PT, R4, RZ, P3 ;  /* 0x000000ff0400720c */ /* 0x000fe20001fa4270 */
[----:B-1----:R-:W-:Y:S01]  /*5bd0*/  FMUL R37, R48, R7 ;  /* 0x0000000730257220 */ /* 0x002fe20000400000 */
[----:B------:R-:W-:Y:S01]  /*5be0*/  IADD3 R26, P6, R34, UR26, RZ ;  /* 0x0000001a221a7c10 */ /* 0x000fe2000ffde0ff */
[----:B------:R0:W-:Y:S01]  /*5bf0*/  @P0 STG.E desc[UR20][R24.64], R39 ;  /* 0x0000002718000986 */ /* 0x0001e2000c101914 */
[----:B------:R-:W-:-:S02]  /*5c00*/  IADD3 R32, P0, R28, UR12, RZ ;  /* 0x0000000c1c207c10 */ /* 0x000fc4000ff1e0ff */
[----:B------:R-:W-:Y:S02]  /*5c10*/  ISETP.GT.AND P1, PT, R5, 0x31, PT ;  /* 0x000000310500780c */ /* 0x000fe40003f24270 */
[----:B------:R-:W-:Y:S02]  /*5c20*/  IADD3.X R33, R29, UR13, RZ, P0, !PT ;  /* 0x0000000d1d217c10 */ /* 0x000fe400087fe4ff */
[----:B------:R-:W-:Y:S02]  /*5c30*/  IADD3 R34, P0, R30, UR12, RZ ;  /* 0x0000000c1e227c10 */ /* 0x000fe4000ff1e0ff */
[----:B------:R-:W-:Y:S02]  /*5c40*/  IADD3.X R27, R35, UR30, RZ, P6, !PT ;  /* 0x0000001e231b7c10 */ /* 0x000fe4000b7fe4ff */
[----:B------:R-:W-:Y:S01]  /*5c50*/  ISETP.GT.AND P6, PT, R4, RZ, P1 ;  /* 0x000000ff0400720c */ /* 0x000fe20000fc4270 */
[----:B0-----:R-:W-:Y:S01]  /*5c60*/  FMUL R39, R50, R7 ;  /* 0x0000000732277220 */ /* 0x001fe20000400000 */
[----:B------:R-:W-:Y:S01]  /*5c70*/  IADD3.X R35, R31, UR13, RZ, P0, !PT ;  /* 0x0000000d1f237c10 */ /* 0x000fe200087fe4ff */
[----:B------:R0:W-:Y:S01]  /*5c80*/  @P2 STG.E desc[UR20][R26.64], R47 ;  /* 0x0000002f1a002986 */ /* 0x0001e2000c101914 */
[----:B------:R-:W-:-:S02]  /*5c90*/  ISETP.GT.AND P0, PT, R4, 0x8, P3 ;  /* 0x000000080400780c */ /* 0x000fc40001f04270 */
[----:B------:R-:W-:Y:S01]  /*5ca0*/  ISETP.GT.AND P3, PT, R5, 0x38, PT ;  /* 0x000000380500780c */ /* 0x000fe20003f64270 */
[----:B------:R1:W-:Y:S01]  /*5cb0*/  @P5 STG.E desc[UR20][R32.64], R37 ;  /* 0x0000002520005986 */ /* 0x0003e2000c101914 */
[----:B------:R-:W-:Y:S02]  /*5cc0*/  IADD3 R24, P5, R28, UR26, RZ ;  /* 0x0000001a1c187c10 */ /* 0x000fe4000ffbe0ff */
[C---:B------:R-:W-:Y:S02]  /*5cd0*/  ISETP.GT.AND P2, PT, R4.reuse, 0x8, P1 ;  /* 0x000000080400780c */ /* 0x040fe40000f44270 */
[----:B------:R-:W-:Y:S01]  /*5ce0*/  IADD3.X R25, R29, UR30, RZ, P5, !PT ;  /* 0x0000001e1d197c10 */ /* 0x000fe2000affe4ff */
[----:B------:R-:W-:Y:S01]  /*5cf0*/  @P6 STG.E desc[UR20][R34.64], R49 ;  /* 0x0000003122006986 */ /* 0x000fe2000c101914 */
[----:B------:R-:W-:Y:S02]  /*5d00*/  ISETP.GT.AND P5, PT, R4, RZ, P3 ;  /* 0x000000ff0400720c */ /* 0x000fe40001fa4270 */
[----:B0-----:R-:W-:Y:S01]  /*5d10*/  IADD3 R26, P6, R30, UR26, RZ ;  /* 0x0000001a1e1a7c10 */ /* 0x001fe2000ffde0ff */
[----:B------:R0:W-:Y:S01]  /*5d20*/  @P0 STG.E desc[UR20][R24.64], R39 ;  /* 0x0000002718000986 */ /* 0x0001e2000c101914 */
[----:B------:R-:W-:Y:S01]  /*5d30*/  IADD3 R28, P0, R32, UR12, RZ ;  /* 0x0000000c201c7c10 */ /* 0x000fe2000ff1e0ff */
[----:B-1----:R-:W-:Y:S01]  /*5d40*/  FMUL R37, R52, R7 ;  /* 0x0000000734257220 */ /* 0x002fe20000400000 */
[----:B------:R-:W-:-:S02]  /*5d50*/  ISETP.GT.AND P1, PT, R5, 0x39, PT ;  /* 0x000000390500780c */ /* 0x000fc40003f24270 */
        /* <DEDUP_REMOVED lines=61> */
[----:B------:R-:W-:Y:S02]  /*6130*/  IADD3.X R27, R35, UR30, RZ, P6, !PT ;  /* 0x0000001e231b7c10 */ /* 0x000fe4000b7fe4ff */
[----:B------:R-:W-:Y:S02]  /*6140*/  IADD3 R34, P0, R30, UR12, RZ ;  /* 0x0000000c1e227c10 */ /* 0x000fe4000ff1e0ff */
[----:B------:R-:W-:Y:S01]  /*6150*/  ISETP.GT.AND P6, PT, R4, RZ, P1 ;  /* 0x000000ff0400720c */ /* 0x000fe20000fc4270 */
[----:B------:R1:W-:Y:S01]  /*6160*/  @P2 STG.E desc[UR20][R26.64], R63 ;  /* 0x0000003f1a002986 */ /* 0x0003e2000c101914 */
[----:B------:R-:W-:Y:S01]  /*6170*/  IADD3.X R35, R31, UR13, RZ, P0, !PT ;  /* 0x0000000d1f237c10 */ /* 0x000fe200087fe4ff */
[----:B0-----:R-:W-:Y:S01]  /*6180*/  FMUL R39, R66, R7 ;  /* 0x0000000742277220 */ /* 0x001fe20000400000 */
[----:B------:R-:W-:Y:S01]  /*6190*/  ISETP.GT.AND P0, PT, R4, 0x8, P3 ;  /* 0x000000080400780c */ /* 0x000fe20001f04270 */
[----:B------:R0:W-:Y:S01]  /*61a0*/  @P5 STG.E desc[UR20][R32.64], R37 ;  /* 0x0000002520005986 */ /* 0x0001e2000c101914 */
[----:B------:R-:W-:-:S02]  /*61b0*/  IADD3 R24, P5, R28, UR26, RZ ;  /* 0x0000001a1c187c10 */ /* 0x000fc4000ffbe0ff */
[----:B------:R-:W-:Y:S02]  /*61c0*/  ISETP.GT.AND P2, PT, R4, 0x8, P1 ;  /* 0x000000080400780c */ /* 0x000fe40000f44270 */
[----:B------:R-:W-:Y:S02]  /*61d0*/  IADD3.X R25, R29, UR30, RZ, P5, !PT ;  /* 0x0000001e1d197c10 */ /* 0x000fe4000affe4ff */
[C---:B------:R-:W-:Y:S01]  /*61e0*/  ISETP.GT.AND P3, PT, R5.reuse, 0x58, PT ;  /* 0x000000580500780c */ /* 0x040fe20003f64270 */
[----:B------:R-:W-:Y:S01]  /*61f0*/  @P6 STG.E desc[UR20][R34.64], R65 ;  /* 0x0000004122006986 */ /* 0x000fe2000c101914 */
[----:B-1----:R-:W-:Y:S02]  /*6200*/  IADD3 R26, P6, R30, UR26, RZ ;  /* 0x0000001a1e1a7c10 */ /* 0x002fe4000ffde0ff */
[----:B------:R-:W-:Y:S01]  /*6210*/  ISETP.GT.AND P1, PT, R5, 0x59, PT ;  /* 0x000000590500780c */ /* 0x000fe20003f24270 */
[----:B------:R1:W-:Y:S01]  /*6220*/  @P0 STG.E desc[UR20][R24.64], R39 ;  /* 0x0000002718000986 */ /* 0x0003e2000c101914 */
[----:B------:R-:W-:Y:S01]  /*6230*/  ISETP.GT.AND P5, PT, R4, RZ, P3 ;  /* 0x000000ff0400720c */ /* 0x000fe20001fa4270 */
[----:B0-----:R-:W-:Y:S01]  /*6240*/  FMUL R37, R68, R7 ;  /* 0x0000000744257220 */ /* 0x001fe20000400000 */
[----:B------:R-:W-:-:S02]  /*6250*/  IADD3.X R27, R31, UR30, RZ, P6, !PT ;  /* 0x0000001e1f1b7c10 */ /* 0x000fc4000b7fe4ff */
[----:B------:R-:W-:Y:S02]  /*6260*/  IADD3 R28, P0, R32, UR12, RZ ;  /* 0x0000000c201c7c10 */ /* 0x000fe4000ff1e0ff */
[----:B------:R-:W-:Y:S01]  /*6270*/  ISETP.GT.AND P6, PT, R4, RZ, P1 ;  /* 0x000000ff0400720c */ /* 0x000fe20000fc4270 */
[----:B------:R0:W-:Y:S01]  /*6280*/  @P2 STG.E desc[UR20][R26.64], R67 ;  /* 0x000000431a002986 */ /* 0x0001e2000c101914 */
[----:B------:R-:W-:Y:S02]  /*6290*/  IADD3.X R29, R33, UR13, RZ, P0, !PT ;  /* 0x0000000d211d7c10 */ /* 0x000fe400087fe4ff */
[----:B------:R-:W-:Y:S01]  /*62a0*/  IADD3 R30, P0, R34, UR12, RZ ;  /* 0x0000000c221e7c10 */ /* 0x000fe2000ff1e0ff */
[----:B-1----:R-:W-:Y:S01]  /*62b0*/  FMUL R39, R70, R7 ;  /* 0x0000000746277220 */ /* 0x002fe20000400000 */
[----:B------:R-:W-:Y:S01]  /*62c0*/  ISETP.GT.AND P2, PT, R4, 0x8, P1 ;  /* 0x000000080400780c */ /* 0x000fe20000f44270 */
[----:B------:R1:W-:Y:S01]  /*62d0*/  @P5 STG.E desc[UR20][R28.64], R37 ;  /* 0x000000251c005986 */ /* 0x0003e2000c101914 */
[----:B------:R-:W-:-:S02]  /*62e0*/  IADD3.X R31, R35, UR13, RZ, P0, !PT ;  /* 0x0000000d231f7c10 */ /* 0x000fc400087fe4ff */
[----:B------:R-:W-:Y:S02]  /*62f0*/  ISETP.GT.AND P0, PT, R4, 0x8, P3 ;  /* 0x000000080400780c */ /* 0x000fe40001f04270 */
[----:B------:R-:W-:Y:S01]  /*6300*/  IADD3 R24, P5, R32, UR26, RZ ;  /* 0x0000001a20187c10 */ /* 0x000fe2000ffbe0ff */
[----:B------:R-:W-:Y:S01]  /*6310*/  @P6 STG.E desc[UR20][R30.64], R69 ;  /* 0x000000451e006986 */ /* 0x000fe2000c101914 */
[----:B0-----:R-:W-:Y:S02]  /*6320*/  IADD3 R26, P6, R34, UR26, RZ ;  /* 0x0000001a221a7c10 */ /* 0x001fe4000ffde0ff */
[----:B------:R-:W-:Y:S02]  /*6330*/  ISETP.GT.AND P3, PT, R5, 0x60, PT ;  /* 0x000000600500780c */ /* 0x000fe40003f64270 */
[----:B------:R-:W-:Y:S01]  /*6340*/  IADD3.X R25, R33, UR30, RZ, P5, !PT ;  /* 0x0000001e21197c10 */ /* 0x000fe2000affe4ff */
[----:B-1----:R-:W-:Y:S01]  /*6350*/  FMUL R37, R72, R7 ;  /* 0x0000000748257220 */ /* 0x002fe20000400000 */
[----:B------:R-:W-:-:S02]  /*6360*/  IADD3.X R27, R35, UR30, RZ, P6, !PT ;  /* 0x0000001e231b7c10 */ /* 0x000fc4000b7fe4ff */
[----:B------:R-:W-:Y:S01]  /*6370*/  ISETP.GT.AND P5, PT, R4, RZ, P3 ;  /* 0x000000ff0400720c */ /* 0x000fe20001fa4270 */
[----:B------:R0:W-:Y:S01]  /*6380*/  @P0 STG.E desc[UR20][R24.64], R39 ;  /* 0x0000002718000986 */ /* 0x0001e2000c101914 */
[----:B------:R-:W-:Y:S02]  /*6390*/  ISETP.GT.AND P1, PT, R5, 0x61, PT ;  /* 0x000000610500780c */ /* 0x000fe40003f24270 */
[----:B------:R-:W-:Y:S01]  /*63a0*/  IADD3 R32, P6, R28, UR12, RZ ;  /* 0x0000000c1c207c10 */ /* 0x000fe2000ffde0ff */
[----:B------:R1:W-:Y:S01]  /*63b0*/  @P2 STG.E desc[UR20][R26.64], R71 ;  /* 0x000000471a002986 */ /* 0x0003e2000c101914 */
[----:B------:R-:W-:Y:S02]  /*63c0*/  IADD3 R34, P2, R30, UR12, RZ ;  /* 0x0000000c1e227c10 */ /* 0x000fe4000ff5e0ff */
[----:B------:R-:W-:Y:S02]  /*63d0*/  ISETP.GT.AND P0, PT, R4, RZ, P1 ;  /* 0x000000ff0400720c */ /* 0x000fe40000f04270 */
[----:B------:R-:W-:-:S02]  /*63e0*/  IADD3.X R33, R29, UR13, RZ, P6, !PT ;  /* 0x0000000d1d217c10 */ /* 0x000fc4000b7fe4ff */
[----:B------:R-:W-:Y:S01]  /*63f0*/  IADD3.X R35, R31, UR13, RZ, P2, !PT ;  /* 0x0000000d1f237c10 */ /* 0x000fe200097fe4ff */
[----:B0-----:R-:W-:Y:S01]  /*6400*/  FMUL R39, R74, R7 ;  /* 0x000000074a277220 */ /* 0x001fe20000400000 */
[----:B------:R-:W-:Y:S01]  /*6410*/  ISETP.GT.AND P2, PT, R4, 0x8, P3 ;  /* 0x000000080400780c */ /* 0x000fe20001f44270 */
[----:B------:R0:W-:Y:S01]  /*6420*/  @P5 STG.E desc[UR20][R32.64], R37 ;  /* 0x0000002520005986 */ /* 0x0001e2000c101914 */
[----:B------:R-:W-:Y:S02]  /*6430*/  IADD3 R24, P5, R28, UR26, RZ ;  /* 0x0000001a1c187c10 */ /* 0x000fe4000ffbe0ff */
[----:B------:R-:W-:Y:S02]  /*6440*/  ISETP.GT.AND P1, PT, R4, 0x8, P1 ;  /* 0x000000080400780c */ /* 0x000fe40000f24270 */
[----:B------:R-:W-:Y:S01]  /*6450*/  IADD3.X R25, R29, UR30, RZ, P5, !PT ;  /* 0x0000001e1d197c10 */ /* 0x000fe2000affe4ff */
[----:B------:R-:W-:Y:S01]  /*6460*/  @P0 STG.E desc[UR20][R34.64], R73 ;  /* 0x0000004922000986 */ /* 0x000fe2000c101914 */
[----:B-1----:R-:W-:-:S02]  /*6470*/  IADD3 R26, P6, R30, UR26, RZ ;  /* 0x0000001a1e1a7c10 */ /* 0x002fc4000ffde0ff */
[C---:B------:R-:W-:Y:S02]  /*6480*/  ISETP.GT.AND P3, PT, R5.reuse, 0x68, PT ;  /* 0x000000680500780c */ /* 0x040fe40003f64270 */
[----:B------:R-:W-:Y:S01]  /*6490*/  ISETP.GT.AND P0, PT, R5, 0x69, PT ;  /* 0x000000690500780c */ /* 0x000fe20003f04270 */
[----:B------:R1:W-:Y:S01]  /*64a0*/  @P2 STG.E desc[UR20][R24.64], R39 ;  /* 0x0000002718002986 */ /* 0x0003e2000c101914 */
[----:B------:R-:W-:Y:S01]  /*64b0*/  IADD3.X R27, R31, UR30, RZ, P6, !PT ;  /* 0x0000001e1f1b7c10 */ /* 0x000fe2000b7fe4ff */
[----:B0-----:R-:W-:Y:S01]  /*64c0*/  FMUL R37, R76, R7 ;  /* 0x000000074c257220 */ /* 0x001fe20000400000 */
[----:B------:R-:W-:Y:S02]  /*64d0*/  ISETP.GT.AND P5, PT, R4, RZ, P3 ;  /* 0x000000ff0400720c */ /* 0x000fe40001fa4270 */
[----:B------:R-:W-:Y:S01]  /*64e0*/  IADD3 R28, P6, R32, UR12, RZ ;  /* 0x0000000c201c7c10 */ /* 0x000fe2000ffde0ff */
[----:B------:R0:W-:Y:S01]  /*64f0*/  @P1 STG.E desc[UR20][R26.64], R75 ;  /* 0x0000004b1a001986 */ /* 0x0001e2000c101914 */
[----:B------:R-:W-:-:S02]  /*6500*/  ISETP.GT.AND P2, PT, R4, RZ, P0 ;  /* 0x000000ff0400720c */ /* 0x000fc40000744270 */
[----:B------:R-:W-:Y:S02]  /*6510*/  IADD3.X R29, R33, UR13, RZ, P6, !PT ;  /* 0x0000000d211d7c10 */ /* 0x000fe4000b7fe4ff */
[----:B------:R-:W-:Y:S01]  /*6520*/  IADD3 R30, P6, R34, UR12, RZ ;  /* 0x0000000c221e7c10 */ /* 0x000fe2000ffde0ff */
[----:B-1----:R-:W-:Y:S01]  /*6530*/  FMUL R39, R78, R7 ;  /* 0x000000074e277220 */ /* 0x002fe20000400000 */
[----:B------:R-:W-:Y:S02]  /*6540*/  ISETP.GT.AND P1, PT, R4, 0x8, P3 ;  /* 0x000000080400780c */ /* 0x000fe40001f24270 */
[----:B------:R-:W-:Y:S01]  /*6550*/  IADD3.X R31, R35, UR13, RZ, P6, !PT ;  /* 0x0000000d231f7c10 */ /* 0x000fe2000b7fe4ff */
[----:B------:R1:W-:Y:S01]  /*6560*/  @P5 STG.E desc[UR20][R28.64], R37 ;  /* 0x000000251c005986 */ /* 0x0003e2000c101914 */
[----:B------:R-:W-:Y:S02]  /*6570*/  IADD3 R24, P3, R32, UR26, RZ ;  /* 0x0000001a20187c10 */ /* 0x000fe4000ff7e0ff */
[----:B------:R-:W-:Y:S01]  /*6580*/  ISETP.GT.AND P0, PT, R4, 0x8, P0 ;  /* 0x000000080400780c */ /* 0x000fe20000704270 */
[----:B------:R-:W-:Y:S01]  /*6590*/  @P2 STG.E desc[UR20][R30.64], R77 ;  /* 0x0000004d1e002986 */ /* 0x000fe2000c101914 */
[----:B------:R-:W-:-:S02]  /*65a0*/  IADD3.X R25, R33, UR30, RZ, P3, !PT ;  /* 0x0000001e21197c10 */ /* 0x000fc40009ffe4ff */
[----:B0-----:R-:W-:Y:S02]  /*65b0*/  IADD3 R26, P3, R34, UR26, RZ ;  /* 0x0000001a221a7c10 */ /* 0x001fe4000ff7e0ff */
[----:B------:R-:W-:Y:S01]  /*65c0*/  ISETP.GT.AND P2, PT, R5, 0x70, PT ;  /* 0x000000700500780c */ /* 0x000fe20003f44270 */
[----:B------:R0:W-:Y:S01]  /*65d0*/  @P1 STG.E desc[UR20][R24.64], R39 ;  /* 0x0000002718001986 */ /* 0x0001e2000c101914 */
[----:B------:R-:W-:Y:S01]  /*65e0*/  IADD3.X R27, R35, UR30, RZ, P3, !PT ;  /* 0x0000001e231b7c10 */ /* 0x000fe20009ffe4ff */
[----:B-1----:R-:W-:Y:S01]  /*65f0*/  FMUL R37, R80, R7 ;  /* 0x0000000750257220 */ /* 0x002fe20000400000 */
[----:B------:R-:W-:Y:S02]  /*6600*/  ISETP.GT.AND P6, PT, R4, RZ, P2 ;  /* 0x000000ff0400720c */ /* 0x000fe400017c4270 */
[----:B------:R-:W-:Y:S01]  /*6610*/  ISETP.GT.AND P3, PT, R5, 0x71, PT ;  /* 0x000000710500780c */ /* 0x000fe20003f64270 */
[----:B------:R1:W-:Y:S01]  /*6620*/  @P0 STG.E desc[UR20][R26.64], R79 ;  /* 0x0000004f1a000986 */ /* 0x0003e2000c101914 */
[----:B------:R-:W-:-:S02]  /*6630*/  IADD3 R32, P1, R28, UR12, RZ ;  /* 0x0000000c1c207c10 */ /* 0x000fc4000ff3e0ff */
[C---:B------:R-:W-:Y:S02]  /*6640*/  ISETP.GT.AND P5, PT, R4.reuse, RZ, P3 ;  /* 0x000000ff0400720c */ /* 0x040fe40001fa4270 */
[----:B------:R-:W-:Y:S01]  /*6650*/  ISETP.GT.AND P0, PT, R4, 0x8, P2 ;  /* 0x000000080400780c */ /* 0x000fe20001704270 */
[----:B0-----:R-:W-:Y:S01]  /*6660*/  FMUL R39, R86, R7 ;  /* 0x0000000756277220 */ /* 0x001fe20000400000 */
[----:B------:R-:W-:Y:S02]  /*6670*/  IADD3.X R33, R29, UR13, RZ, P1, !PT ;  /* 0x0000000d1d217c10 */ /* 0x000fe40008ffe4ff */
[----:B------:R-:W-:Y:S02]  /*6680*/  IADD3 R34, P2, R30, UR12, RZ ;  /* 0x0000000c1e227c10 */ /* 0x000fe4000ff5e0ff */
[----:B------:R-:W-:Y:S01]  /*6690*/  ISETP.GT.AND P3, PT, R4, 0x8, P3 ;  /* 0x000000080400780c */ /* 0x000fe20001f64270 */
[----:B------:R0:W-:Y:S01]  /*66a0*/  @P6 STG.E desc[UR20][R32.64], R37 ;  /* 0x0000002520006986 */ /* 0x0001e2000c101914 */
[----:B------:R-:W-:-:S02]  /*66b0*/  IADD3.X R35, R31, UR13, RZ, P2, !PT ;  /* 0x0000000d1f237c10 */ /* 0x000fc400097fe4ff */
[----:B------:R-:W-:Y:S02]  /*66c0*/  IADD3 R24, P6, R28, UR26, RZ ;  /* 0x0000001a1c187c10 */ /* 0x000fe4000ffde0ff */
[----:B------:R-:W-:Y:S01]  /*66d0*/  ISETP.GT.AND P1, PT, R5, 0x78, PT ;  /* 0x000000780500780c */ /* 0x000fe20003f24270 */
[----:B------:R-:W-:Y:S01]  /*66e0*/  @P5 STG.E desc[UR20][R34.64], R81 ;  /* 0x0000005122005986 */ /* 0x000fe2000c101914 */
[----:B------:R-:W-:Y:S01]  /*66f0*/  IADD3.X R25, R29, UR30, RZ, P6, !PT ;  /* 0x0000001e1d197c10 */ /* 0x000fe2000b7fe4ff */
[-C--:B------:R-:W-:Y:S01]  /*6700*/  FMUL R29, R82, R7.reuse ;  /* 0x00000007521d7220 */ /* 0x080fe20000400000 */
[----:B-1----:R-:W-:Y:S02]  /*6710*/  IADD3 R26, P5, R30, UR26, RZ ;  /* 0x0000001a1e1a7c10 */ /* 0x002fe4000ffbe0ff */
[----:B------:R-:W-:Y:S01]  /*6720*/  ISETP.GT.AND P2, PT, R5, 0x79, PT ;  /* 0x000000790500780c */ /* 0x000fe20003f44270 */
[----:B0-----:R-:W-:Y:S01]  /*6730*/  FMUL R37, R84, R7 ;  /* 0x0000000754257220 */ /* 0x001fe20000400000 */
[----:B------:R-:W-:Y:S01]  /*6740*/  IADD3.X R27, R31, UR30, RZ, P5, !PT ;  /* 0x0000001e1f1b7c10 */ /* 0x000fe2000affe4ff */
[----:B------:R0:W-:Y:S01]  /*6750*/  @P0 STG.E desc[UR20][R24.64], R29 ;  /* 0x0000001d18000986 */ /* 0x0001e2000c101914 */
[----:B------:R-:W-:-:S02]  /*6760*/  ISETP.GT.AND P0, PT, R4, RZ, P1 ;  /* 0x000000ff0400720c */ /* 0x000fc40000f04270 */
[C---:B------:R-:W-:Y:S01]  /*6770*/  ISETP.GT.AND P5, PT, R4.reuse, RZ, P2 ;  /* 0x000000ff0400720c */ /* 0x040fe200017a4270 */
[----:B------:R1:W-:Y:S01]  /*6780*/  @P3 STG.E desc[UR20][R26.64], R83 ;  /* 0x000000531a003986 */ /* 0x0003e2000c101914 */
[C---:B------:R-:W-:Y:S02]  /*6790*/  ISETP.GT.AND P1, PT, R4.reuse, 0x8, P1 ;  /* 0x000000080400780c */ /* 0x040fe40000f24270 */
[----:B------:R-:W-:Y:S02]  /*67a0*/  ISETP.GT.AND P2, PT, R4, 0x8, P2 ;  /* 0x000000080400780c */ /* 0x000fe40001744270 */
[----:B------:R-:W-:Y:S02]  /*67b0*/  IADD3 R4, P6, R32, UR12, RZ ;  /* 0x0000000c20047c10 */ /* 0x000fe4000ffde0ff */
[----:B0-----:R-:W-:Y:S02]  /*67c0*/  IADD3 R24, P3, R34, UR12, RZ ;  /* 0x0000000c22187c10 */ /* 0x001fe4000ff7e0ff */
[----:B------:R-:W-:-:S02]  /*67d0*/  IADD3.X R5, R33, UR13, RZ, P6, !PT ;  /* 0x0000000d21057c10 */ /* 0x000fc4000b7fe4ff */
[----:B------:R-:W-:Y:S02]  /*67e0*/  IADD3 R28, P6, R32, UR26, RZ ;  /* 0x0000001a201c7c10 */ /* 0x000fe4000ffde0ff */
[----:B------:R-:W-:Y:S01]  /*67f0*/  IADD3.X R25, R35, UR13, RZ, P3, !PT ;  /* 0x0000000d23197c10 */ /* 0x000fe20009ffe4ff */
[----:B------:R1:W-:Y:S01]  /*6800*/  @P0 STG.E desc[UR20][R4.64], R37 ;  /* 0x0000002504000986 */ /* 0x0003e2000c101914 */
[----:B------:R-:W-:Y:S02]  /*6810*/  IADD3 R30, P3, R34, UR26, RZ ;  /* 0x0000001a221e7c10 */ /* 0x000fe4000ff7e0ff */
[----:B------:R-:W-:Y:S01]  /*6820*/  IADD3.X R29, R33, UR30, RZ, P6, !PT ;  /* 0x0000001e211d7c10 */ /* 0x000fe2000b7fe4ff */
[----:B------:R1:W-:Y:S01]  /*6830*/  @P5 STG.E desc[UR20][R24.64], R85 ;  /* 0x0000005518005986 */ /* 0x0003e2000c101914 */
[----:B------:R-:W-:-:S03]  /*6840*/  IADD3.X R31, R35, UR30, RZ, P3, !PT ;  /* 0x0000001e231f7c10 */ /* 0x000fc60009ffe4ff */
[----:B------:R1:W-:Y:S04]  /*6850*/  @P1 STG.E desc[UR20][R28.64], R39 ;  /* 0x000000271c001986 */ /* 0x0003e8000c101914 */
[----:B------:R1:W-:Y:S02]  /*6860*/  @P2 STG.E desc[UR20][R30.64], R87 ;  /* 0x000000571e002986 */ /* 0x0003e4000c101914 */
.L_x_153:
[----:B------:R-:W-:Y:S05]  /*6870*/  BSYNC B0 ;  /* 0x0000000000007941 */ /* 0x000fea0003800000 */
.L_x_25:
[----:B------:R-:W-:Y:S01]  /*6880*/  LEA R2, P0, R8, R2, 0x1 ;  /* 0x0000000208027211 */ /* 0x000fe200078008ff */
[----:B------:R-:W-:Y:S01]  /*6890*/  ULDC.64 UR8, c[0x0][0x750] ;  /* 0x0001d40000087ab9 */ /* 0x000fe20000000a00 */
[----:B------:R-:W-:Y:S01]  /*68a0*/  IMAD.U32 R0, RZ, RZ, UR17 ;  /* 0x00000011ff007e24 */ /* 0x000fe2000f8e00ff */
[----:B-1----:R-:W-:Y:S01]  /*68b0*/  PRMT R24, RZ, 0x7610, R24 ;  /* 0x00007610ff187816 */ /* 0x002fe20000000018 */
[----:B0-----:R-:W-:Y:S02]  /*68c0*/  IMAD.MOV.U32 R5, RZ, RZ, -0x1 ;  /* 0xffffffffff057424 */ /* 0x001fe400078e00ff */
[----:B------:R-:W-:Y:S01]  /*68d0*/  IMAD.X R3, R22, 0x1, R3, P0 ;  /* 0x0000000116037824 */ /* 0x000fe200000e0603 */
[----:B------:R-:W-:Y:S01]  /*68e0*/  ISETP.GE.U32.AND P0, PT, R2, UR8, PT ;  /* 0x0000000802007c0c */ /* 0x000fe2000bf06070 */
[----:B------:R0:W-:Y:S01]  /*68f0*/  SYNCS.ARRIVE.TRANS64.A1T0 RZ, [R0+UR24], RZ ;  /* 0x000000ff00ff79a7 */ /* 0x0001e20008100018 */
[----:B------:R-:W-:Y:S02]  /*6900*/  IMAD.MOV.U32 R4, RZ, RZ, -0x1 ;  /* 0xffffffffff047424 */ /* 0x000fe400078e00ff */
[----:B------:R-:W-:Y:S01]  /*6910*/  ISETP.GE.U32.AND.EX P0, PT, R3, UR9, PT, P0 ;  /* 0x0000000903007c0c */ /* 0x000fe2000bf06100 */
[----:B0-----:R-:W-:-:S12]  /*6920*/  IMAD.MOV.U32 R0, RZ, RZ, -0x1 ;  /* 0xffffffffff007424 */ /* 0x001fd800078e00ff */
[----:B------:R-:W-:Y:S05]  /*6930*/  @P0 BRA `(.L_x_154) ;  /* 0x0000000400480947 */ /* 0x000fea0003800000 */
[----:B------:R-:W0:Y:S01]  /*6940*/  LDC.64 R28, c[0x0][0x728] ;  /* 0x0001ca00ff1c7b82 */ /* 0x000e220000000a00 */
[----:B--2---:R-:W1:Y:S01]  /*6950*/  S2R R34, SR_CTAID.X ;  /* 0x0000000000227919 */ /* 0x004e620000002500 */
[----:B------:R-:W-:Y:S02]  /*6960*/  IMAD.MOV.U32 R26, RZ, RZ, R2 ;  /* 0x000000ffff1a7224 */ /* 0x000fe400078e0002 */
[----:B------:R-:W-:Y:S01]  /*6970*/  IMAD.MOV.U32 R27, RZ, RZ, R3 ;  /* 0x000000ffff1b7224 */ /* 0x000fe200078e0003 */
[----:B------:R-:W2:Y:S03]  /*6980*/  S2R R35, SR_CTAID.Y ;  /* 0x0000000000237919 */ /* 0x000ea60000002600 */
[----:B------:R-:W1:Y:S08]  /*6990*/  LDC R0, c[0x0][0x730] ;  /* 0x0001cc00ff007b82 */ /* 0x000e700000000800 */
[----:B------:R-:W1:Y:S01]  /*69a0*/  LDC.64 R32, c[0x0][0x720] ;  /* 0x0001c800ff207b82 */ /* 0x000e620000000a00 */
[----:B0-----:R-:W-:-:S04]  /*69b0*/  ISETP.NE.U32.AND P0, PT, R28, RZ, PT ;  /* 0x000000ff1c00720c */ /* 0x001fc80003f05070 */
[----:B------:R-:W-:-:S13]  /*69c0*/  ISETP.NE.AND.EX P0, PT, R29, RZ, PT, P0 ;  /* 0x000000ff1d00720c */ /* 0x000fda0003f05300 */
[----:B-12---:R-:W-:Y:S05]  /*69d0*/  @!P0 BRA `(.L_x_155) ;  /* 0x0000000000288947 */ /* 0x006fea0003800000 */
[----:B------:R-:W0:Y:S02]  /*69e0*/  LDC R5, c[0x0][0x734] ;  /* 0x0001cd00ff057b82 */ /* 0x000e240000000800 */
[----:B0-----:R-:W-:-:S05]  /*69f0*/  IADD3 R27, P0, R2, R5, RZ ;  /* 0x00000005021b7210 */ /* 0x001fca0007f1e0ff */
[----:B----4-:R-:W-:-:S04]  /*6a00*/  IMAD.X R31, RZ, RZ, R3, P0 ;  /* 0x000000ffff1f7224 */ /* 0x010fc800000e0603 */
[----:B------:R-:W-:-:S04]  /*6a10*/  IMAD.WIDE.U32 R4, R31, R28, RZ ;  /* 0x0000001c1f047225 */ /* 0x000fc800078e00ff */
[----:B------:R-:W-:-:S04]  /*6a20*/  IMAD.WIDE.U32 R24, P0, R27, R29, R4 ;  /* 0x0000001d1b187225 */ /* 0x000fc80007800004 */
[----:B------:R-:W-:-:S04]  /*6a30*/  IMAD.WIDE.U32 R4, R27, R28, RZ ;  /* 0x0000001c1b047225 */ /* 0x000fc800078e00ff */
[----:B------:R-:W-:Y:S01]  /*6a40*/  IMAD.X R27, RZ, RZ, RZ, P0 ;  /* 0x000000ffff1b7224 */ /* 0x000fe200000e06ff */
[----:B------:R-:W-:Y:S01]  /*6a50*/  IADD3 RZ, P0, R5, R24, RZ ;  /* 0x0000001805ff7210 */ /* 0x000fe20007f1e0ff */
[----:B------:R-:W-:-:S04]  /*6a60*/  IMAD.MOV.U32 R26, RZ, RZ, R25 ;  /* 0x000000ffff1a7224 */ /* 0x000fc800078e0019 */
[----:B------:R-:W-:-:S08]  /*6a70*/  IMAD.WIDE.U32.X R26, R31, R29, R26, P0 ;  /* 0x0000001d1f1a7225 */ /* 0x000fd000000e041a */
.L_x_155:
[-CC-:B------:R-:W-:Y:S01]  /*6a80*/  SHF.R.U64 R28, R26, R0.reuse, R27.reuse ;  /* 0x000000001a1c7219 */ /* 0x180fe2000000121b */
[----:B------:R-:W0:Y:S01]  /*6a90*/  LDC.64 R40, c[0x0][0x740] ;  /* 0x0001d000ff287b82 */ /* 0x000e220000000a00 */
[----:B------:R-:W-:Y:S01]  /*6aa0*/  SHF.R.U32.HI R0, RZ, R0, R27 ;  /* 0x00000000ff007219 */ /* 0x000fe2000001161b */
[----:B------:R-:W-:Y:S01]  /*6ab0*/  ULDC UR8, c[0x0][0x150] ;  /* 0x0000540000087ab9 */ /* 0x000fe20000000800 */
[----:B------:R-:W-:Y:S02]  /*6ac0*/  IADD3 R25, P0, RZ, -R28, RZ ;  /* 0x8000001cff197210 */ /* 0x000fe40007f1e0ff */
[----:B------:R-:W-:-:S03]  /*6ad0*/  I2FP.F32.U32 R26, R34 ;  /* 0x00000022001a7245 */ /* 0x000fc60000201000 */
[----:B------:R-:W4:Y:S01]  /*6ae0*/  LDC R24, c[0x0][0x718] ;  /* 0x0001c600ff187b82 */ /* 0x000f220000000800 */
[----:B------:R-:W-:Y:S02]  /*6af0*/  IMAD.X R5, RZ, RZ, ~R0, P0 ;  /* 0x000000ffff057224 */ /* 0x000fe400000e0e00 */
[----:B------:R-:W-:Y:S01]  /*6b00*/  FMUL R26, R26, UR8 ;  /* 0x000000081a1a7c20 */ /* 0x000fe20008400000 */
[----:B------:R-:W-:Y:S01]  /*6b10*/  ULDC UR8, c[0x0][0x154] ;  /* 0x0000550000087ab9 */ /* 0x000fe20000000800 */
[-C--:B------:R-:W-:Y:S02]  /*6b20*/  IMAD R0, R5, R32.reuse, RZ ;  /* 0x0000002005007224 */ /* 0x080fe400078e02ff */
[C---:B------:R-:W-:Y:S01]  /*6b30*/  IMAD.WIDE.U32 R4, R25.reuse, R32, R2 ;  /* 0x0000002019047225 */ /* 0x040fe200078e0002 */
[----:B------:R-:W1:Y:S01]  /*6b40*/  LDC R29, c[0x0][0x708] ;  /* 0x0001c200ff1d7b82 */ /* 0x000e620000000800 */
[----:B------:R-:W2:Y:S02]  /*6b50*/  F2I.U32.TRUNC.NTZ R26, R26 ;  /* 0x0000001a001a7305 */ /* 0x000ea4000020f000 */
[----:B------:R-:W-:-:S04]  /*6b60*/  IMAD R25, R25, R33, R0 ;  /* 0x0000002119197224 */ /* 0x000fc800078e0200 */
[----:B------:R-:W-:Y:S01]  /*6b70*/  IMAD.IADD R5, R5, 0x1, R25 ;  /* 0x0000000105057824 */ /* 0x000fe200078e0219 */
[----:B------:R-:W3:Y:S01]  /*6b80*/  LDC R38, c[0x0][0x758] ;  /* 0x0001d600ff267b82 */ /* 0x000ee20000000800 */
[----:B------:R-:W-:Y:S02]  /*6b90*/  I2FP.F32.U32 R25, R35 ;  /* 0x0000002300197245 */ /* 0x000fe40000201000 */
[----:B0-----:R-:W-:-:S03]  /*6ba0*/  ISETP.NE.U32.AND P0, PT, R40, RZ, PT ;  /* 0x000000ff2800720c */ /* 0x001fc60003f05070 */
[----:B------:R-:W-:Y:S01]  /*6bb0*/  FMUL R25, R25, UR8 ;  /* 0x0000000819197c20 */ /* 0x000fe20008400000 */
[----:B------:R-:W-:Y:S01]  /*6bc0*/  ISETP.NE.AND.EX P0, PT, R41, RZ, PT, P0 ;  /* 0x000000ff2900720c */ /* 0x000fe20003f05300 */
[----:B------:R-:W0:Y:S01]  /*6bd0*/  LDC R27, c[0x0][0x144] ;  /* 0x00005100ff1b7b82 */ /* 0x000e220000000800 */
[-CC-:B----4-:R-:W-:Y:S01]  /*6be0*/  SHF.R.U64 R31, R4, R24.reuse, R5.reuse ;  /* 0x00000018041f7219 */ /* 0x190fe20000001205 */
[----:B------:R4:W0:Y:S01]  /*6bf0*/  F2I.U32.TRUNC.NTZ R32, R25 ;  /* 0x0000001900207305 */ /* 0x000822000020f000 */
[----:B------:R-:W-:Y:S01]  /*6c00*/  SHF.R.U32.HI R0, RZ, R24, R5 ;  /* 0x00000018ff007219 */ /* 0x000fe20000011605 */
[----:B--2---:R-:W-:-:S04]  /*6c10*/  IMAD.MOV R26, RZ, RZ, -R26 ;  /* 0x000000ffff1a7224 */ /* 0x004fc800078e0a1a */
[----:B------:R-:W2:Y:S01]  /*6c20*/  LDC R36, c[0x0][0x148] ;  /* 0x00005200ff247b82 */ /* 0x000ea20000000800 */
[-CC-:B-1----:R-:W-:Y:S02]  /*6c30*/  SHF.R.U64 R30, R31, R29.reuse, R0.reuse ;  /* 0x0000001d1f1e7219 */ /* 0x182fe40000001200 */
[----:B------:R-:W-:-:S05]  /*6c40*/  SHF.R.U32.HI R5, RZ, R29, R0 ;  /* 0x0000001dff057219 */ /* 0x000fca0000011600 */
[----:B------:R-:W1:Y:S01]  /*6c50*/  LDC R37, c[0x0][0x748] ;  /* 0x0001d200ff257b82 */ /* 0x000e620000000800 */
[-CC-:B---3--:R-:W-:Y:S02]  /*6c60*/  SHF.R.U64 R33, R30, R38.reuse, R5.reuse ;  /* 0x000000261e217219 */ /* 0x188fe40000001205 */
[----:B------:R-:W-:-:S03]  /*6c70*/  SHF.R.U32.HI R5, RZ, R38, R5 ;  /* 0x00000026ff057219 */ /* 0x000fc60000011605 */
[----:B------:R-:W-:Y:S02]  /*6c80*/  IMAD.MOV.U32 R4, RZ, RZ, R33 ;  /* 0x000000ffff047224 */ /* 0x000fe400078e0021 */
[----:B------:R-:W3:Y:S01]  /*6c90*/  LDC R39, c[0x0][0x738] ;  /* 0x0001ce00ff277b82 */ /* 0x000ee20000000800 */
[----:B0-----:R-:W-:-:S07]  /*6ca0*/  IMAD R34, R27, R26, R34 ;  /* 0x0000001a1b227224 */ /* 0x001fce00078e0222 */
[----:B------:R-:W0:Y:S08]  /*6cb0*/  LDC R42, c[0x0][0x710] ;  /* 0x0001c400ff2a7b82 */ /* 0x000e300000000800 */
[----:B------:R-:W0:Y:S01]  /*6cc0*/  LDC R43, c[0x0][0x700] ;  /* 0x0001c000ff2b7b82 */ /* 0x000e220000000800 */
[----:B--2-4-:R-:W-:Y:S05]  /*6cd0*/  @!P0 BRA `(.L_x_156) ;  /* 0x0000000000288947 */ /* 0x014fea0003800000 */
[----:B------:R-:W2:Y:S02]  /*6ce0*/  LDC R0, c[0x0][0x74c] ;  /* 0x0001d300ff007b82 */ /* 0x000ea40000000800 */
[----:B--2---:R-:W-:-:S05]  /*6cf0*/  IADD3 R27, P0, R33, R0, RZ ;  /* 0x00000000211b7210 */ /* 0x004fca0007f1e0ff */
        /* <DEDUP_REMOVED lines=8> */
.L_x_156:
[----:B-1----:R-:W-:Y:S01]  /*6d80*/  SHF.R.U64 R0, R4, R37, R5 ;  /* 0x0000002504007219 */ /* 0x002fe20000001205 */
[----:B------:R-:W-:Y:S01]  /*6d90*/  IMAD.MOV R32, RZ, RZ, -R32 ;  /* 0x000000ffff207224 */ /* 0x000fe200078e0a20 */
[----:B------:R-:W-:Y:S01]  /*6da0*/  LOP3.LUT R5, R30, R19, RZ, 0xc0, !PT ;  /* 0x000000131e057212 */ /* 0x000fe200078ec0ff */
[----:B------:R-:W-:Y:S01]  /*6db0*/  IMAD.MOV.U32 R24, RZ, RZ, 0x1 ;  /* 0x00000001ff187424 */ /* 0x000fe200078e00ff */
[----:B------:R-:W-:Y:S01]  /*6dc0*/  LOP3.LUT R31, R31, R20, RZ, 0xc0, !PT ;  /* 0x000000141f1f7212 */ /* 0x000fe200078ec0ff */
[----:B------:R-:W-:Y:S02]  /*6dd0*/  IMAD.MOV R4, RZ, RZ, -R0 ;  /* 0x000000ffff047224 */ /* 0x000fe400078e0a00 */
[----:B------:R-:W-:Y:S02]  /*6de0*/  IMAD R5, R16, R0, R5 ;  /* 0x0000000010057224 */ /* 0x000fe400078e0205 */
[----:B------:R-:W-:Y:S02]  /*6df0*/  @P4 IMAD R34, R36, R32, R35 ;  /* 0x0000002024224224 */ /* 0x000fe400078e0223 */
[----:B---3--:R-:W-:-:S02]  /*6e00*/  IMAD R0, R4, R39, R33 ;  /* 0x0000002704007224 */ /* 0x008fc400078e0221 */
[----:B0-----:R-:W-:Y:S02]  /*6e10*/  IMAD R5, R5, R42, R34 ;  /* 0x0000002a05057224 */ /* 0x001fe400078e0222 */
[----:B------:R-:W-:-:S05]  /*6e20*/  IMAD R0, R0, R43, R31 ;  /* 0x0000002b00007224 */ /* 0x000fca00078e021f */
[----:B------:R-:W-:Y:S02]  /*6e30*/  SEL R4, R0, R5, !P4 ;  /* 0x0000000500047207 */ /* 0x000fe40006000000 */
[----:B------:R-:W-:Y:S01]  /*6e40*/  SEL R5, R5, R0, !P4 ;  /* 0x0000000005057207 */ /* 0x000fe20006000000 */
[----:B------:R-:W-:-:S07]  /*6e50*/  IMAD.MOV.U32 R0, RZ, RZ, R28 ;  /* 0x000000ffff007224 */ /* 0x000fce00078e001c */
.L_x_154:
[----:B------:R-:W-:Y:S01]  /*6e60*/  LOP3.LUT P0, RZ, R24, 0xff, RZ, 0xc0, !PT ;  /* 0x000000ff18ff7812 */ /* 0x000fe2000780c0ff */
[----:B------:R-:W-:Y:S01]  /*6e70*/  UIMAD.WIDE.U32 UR8, UR5, -0x33333333, URZ ;  /* 0xcccccccd050878a5 */ /* 0x000fe2000f8e003f */
[----:B------:R-:W-:-:S03]  /*6e80*/  LOP3.LUT R23, R23, 0x1, RZ, 0x3c, !PT ;  /* 0x0000000117177812 */ /* 0x000fc600078e3cff */
[----:B------:R-:W-:-:S04]  /*6e90*/  USHF.R.U32.HI UR8, URZ, 0x2, UR9 ;  /* 0x000000023f087899 */ /* 0x000fc80008011609 */
[----:B------:R-:W-:-:S04]  /*6ea0*/  UIMAD UR5, UR8, -0x5, UR5 ;  /* 0xfffffffb080578a4 */ /* 0x000fc8000f8e0205 */
[----:B------:R-:W-:Y:S08]  /*6eb0*/  @P0 BRA `(.L_x_157) ;  /* 0xffffffa400cc0947 */ /* 0x000ff0000383ffff */
[----:B------:R-:W-:Y:S05]  /*6ec0*/  EXIT ;  /* 0x000000000000794d */ /* 0x000fea0003800000 */
.L_x_13:
[----:B------:R-:W-:-:S08]  /*6ed0*/  ISETP.NE.AND P0, PT, R20, RZ, PT ;  /* 0x000000ff1400720c */ /* 0x000fd00003f05270 */
[----:B-----5:R-:W0:-:S00]  /*6ee0*/  USETMAXREG.DEALLOC.CTAPOOL 0x28 ;  /* 0x00000028000079c8 */ /* 0x020e0000080e0500 */
[----:B------:R-:W-:Y:S05]  /*6ef0*/  @P0 EXIT ;  /* 0x000000000000094d */ /* 0x000fea0003800000 */
[----:B0-----:R-:W-:Y:S01]  /*6f00*/  LOP3.LUT P0, RZ, R16, 0xff, RZ, 0xc0, !PT ;  /* 0x000000ff10ff7812 */ /* 0x001fe2000780c0ff */
[----:B------:R-:W-:Y:S02]  /*6f10*/  IMAD.MOV.U32 R7, RZ, RZ, 0x1 ;  /* 0x00000001ff077424 */ /* 0x000fe400078e00ff */
[----:B------:R-:W-:-:S10]  /*6f20*/  IMAD.MOV.U32 R15, RZ, RZ, RZ ;  /* 0x000000ffff0f7224 */ /* 0x000fd400078e00ff */
[----:B------:R-:W-:Y:S05]  /*6f30*/  @!P0 BRA `(.L_x_158) ;  /* 0x0000000c005c8947 */ /* 0x000fea0003800000 */
[----:B------:R-:W-:Y:S01]  /*6f40*/  LOP3.LUT P0, RZ, R10, 0x1f, RZ, 0xc0, !PT ;  /* 0x0000001f0aff7812 */ /* 0x000fe2000780c0ff */
[----:B------:R-:W-:Y:S01]  /*6f50*/  ULDC UR5, c[0x0][0x758] ;  /* 0x0001d60000057ab9 */ /* 0x000fe20000000800 */
[----:B------:R-:W-:Y:S01]  /*6f60*/  UMOV UR7, 0xffffffff ;  /* 0xffffffff00077882 */ /* 0x000fe20000000000 */
[----:B------:R-:W-:Y:S01]  /*6f70*/  BSSY B0, `(.L_x_158) ;  /* 0x00000d3000007945 */ /* 0x000fe20003800000 */
[----:B------:R-:W-:Y:S01]  /*6f80*/  USHF.L.U32 UR7, UR7, UR5, URZ ;  /* 0x0000000507077299 */ /* 0x000fe2000800063f */
[C---:B------:R-:W-:Y:S01]  /*6f90*/  ISETP.NE.AND P2, PT, R11.reuse, RZ, PT ;  /* 0x000000ff0b00720c */ /* 0x040fe20003f45270 */
[----:B------:R-:W-:Y:S01]  /*6fa0*/  IMAD.MOV.U32 R14, RZ, RZ, 0x1 ;  /* 0x00000001ff0e7424 */ /* 0x000fe200078e00ff */
[----:B------:R-:W-:Y:S01]  /*6fb0*/  ISETP.NE.OR P0, PT, R11, RZ, !P0 ;  /* 0x000000ff0b00720c */ /* 0x000fe20004705670 */
[----:B------:R-:W-:Y:S01]  /*6fc0*/  IMAD.MOV.U32 R7, RZ, RZ, 0x1 ;  /* 0x00000001ff077424 */ /* 0x000fe200078e00ff */
[----:B------:R-:W-:Y:S01]  /*6fd0*/  LOP3.LUT R13, R6, 0x2, RZ, 0xfc, !PT ;  /* 0x00000002060d7812 */ /* 0x000fe200078efcff */
[----:B------:R-:W-:Y:S01]  /*6fe0*/  IMAD.MOV.U32 R15, RZ, RZ, RZ ;  /* 0x000000ffff0f7224 */ /* 0x000fe200078e00ff */
[----:B------:R-:W-:Y:S01]  /*6ff0*/  ULDC UR4, c[0x0][0x700] ;  /* 0x0001c00000047ab9 */ /* 0x000fe20000000800 */
[----:B------:R-:W-:Y:S01]  /*7000*/  UMOV UR8, 0x1 ;  /* 0x0000000100087882 */ /* 0x000fe20000000000 */
[----:B------:R-:W-:-:S02]  /*7010*/  UIADD3 UR21, UR6, 0x1, URZ ;  /* 0x0000000106157890 */ /* 0x000fc4000fffe03f */
[----:B------:R-:W-:Y:S02]  /*7020*/  UIADD3 UR4, UR4, -0x1, URZ ;  /* 0xffffffff04047890 */ /* 0x000fe4000fffe03f */
[----:B------:R-:W-:Y:S02]  /*7030*/  USHF.L.U32 UR5, UR8, UR5, URZ ;  /* 0x0000000508057299 */ /* 0x000fe4000800063f */
[----:B------:R-:W-:Y:S01]  /*7040*/  ULOP3.LUT UR7, URZ, UR7, URZ, 0x33, !UPT ;  /* 0x000000073f077292 */ /* 0x000fe2000f8e333f */
[----:B------:R-:W-:-:S11]  /*7050*/  ULDC.64 UR40, c[0x0][0x198] ;  /* 0x0000660000287ab9 */ /* 0x000fd60000000a00 */
.L_x_170:
[----:B------:R-:W-:-:S03]  /*7060*/  UMOV UR8, 0xffffffff ;  /* 0xffffffff00087882 */ /* 0x000fc60000000000 */
[----:B------:R-:W-:Y:S05]  /*7070*/  BRA.DIV UR8, `(.L_x_159) ;  /* 0x0000001208387947 */ /* 0x000fea000b800000 */
[----:B------:R-:W-:-:S13]  /*7080*/  ELECT P1, URZ, PT ;  /* 0x00000000003f782f */ /* 0x000fda0003820000 */
.L_x_184:
[----:B------:R-:W0:Y:S01]  /*7090*/  LDC R10, c[0x0][0x604] ;  /* 0x00018100ff0a7b82 */ /* 0x000e220000000800 */
[----:B------:R-:W-:Y:S01]  /*70a0*/  BSSY B1, `(.L_x_160) ;  /* 0x000004c000017945 */ /* 0x000fe20003800000 */
[----:B0-----:R-:W-:-:S13]  /*70b0*/  ISETP.LT.OR P1, PT, R10, 0x1, !P1 ;  /* 0x000000010a00780c */ /* 0x001fda0004f21670 */
[----:B------:R-:W-:Y:S05]  /*70c0*/  @P1 BRA `(.L_x_161) ;  /* 0x0000000400241947 */ /* 0x000fea0003800000 */
[----:B------:R-:W-:Y:S02]  /*70d0*/  IMAD.SHL.U32 R17, R4, 0x80, RZ ;  /* 0x0000008004117824 */ /* 0x000fe400078e00ff */
[----:B------:R-:W-:Y:S02]  /*70e0*/  IMAD.SHL.U32 R24, R5, 0x40, RZ ;  /* 0x0000004005187824 */ /* 0x000fe400078e00ff */
[----:B------:R-:W-:Y:S02]  /*70f0*/  IMAD.MOV.U32 R20, RZ, RZ, RZ ;  /* 0x000000ffff147224 */ /* 0x000fe400078e00ff */
[----:B------:R-:W-:Y:S02]  /*7100*/  IMAD.MOV.U32 R21, RZ, RZ, 0x40 ;  /* 0x00000040ff157424 */ /* 0x000fe400078e00ff */
[----:B------:R-:W-:Y:S02]  /*7110*/  IMAD.U32 R22, RZ, RZ, UR21 ;  /* 0x00000015ff167e24 */ /* 0x000fe4000f8e00ff */
[----:B------:R-:W-:-:S02]  /*7120*/  IMAD.MOV.U32 R4, RZ, RZ, R7 ;  /* 0x000000ffff047224 */ /* 0x000fc400078e0007 */
[----:B------:R-:W-:Y:S02]  /*7130*/  IMAD.MOV.U32 R10, RZ, RZ, R15 ;  /* 0x000000ffff0a7224 */ /* 0x000fe400078e000f */
[----:B------:R-:W-:-:S07]  /*7140*/  IMAD.MOV.U32 R23, RZ, RZ, RZ ;  /* 0x000000ffff177224 */ /* 0x000fce00078e00ff */
.L_x_165:
[----:B------:R-:W0:Y:S01]  /*7150*/  S2R R16, SR_CgaCtaId ;  /* 0x0000000000107919 */ /* 0x000e220000008800 */
[----:B------:R-:W-:-:S04]  /*7160*/  MOV R11, 0x400 ;  /* 0x00000400000b7802 */ /* 0x000fc80000000f00 */
[----:B0-----:R-:W-:Y:S02]  /*7170*/  LEA R19, R16, R11, 0x18 ;  /* 0x0000000b10137211 */ /* 0x001fe400078ec0ff */
[----:B------:R-:W-:Y:S01]  /*7180*/  SHF.L.U32 R11, R4, 0x1f, RZ ;  /* 0x0000001f040b7819 */ /* 0x000fe200000006ff */
[----:B------:R-:W0:Y:S02]  /*7190*/  @!P2 LDC R16, c[0x0][0x640] ;  /* 0x00019000ff10ab82 */ /* 0x000e240000000800 */
[----:B------:R-:W-:-:S04]  /*71a0*/  IMAD R18, R10, 0x8, R19 ;  /* 0x000000080a127824 */ /* 0x000fc800078e0213 */
[----:B------:R-:W1:Y:S02]  /*71b0*/  SYNCS.PHASECHK.TRANS64.TRYWAIT P1, [R18+URZ+0x28], R11 ;  /* 0x0000280b120075a7 */ /* 0x000e64000802017f */
[----:B-1----:R-:W-:Y:S05]  /*71c0*/  @!P1 BRA `(.L_x_162) ;  /* 0x0000001000049947 */ /* 0x002fea0003800000 */
.L_x_185:
[----:B-1----:R-:W-:Y:S01]  /*71d0*/  PRMT R11, R13, 0x9910, RZ ;  /* 0x000099100d0b7816 */ /* 0x002fe200000000ff */
[----:B0-----:R0:W-:Y:S03]  /*71e0*/  @!P2 SYNCS.ARRIVE.TRANS64 RZ, [R18+URZ], R16 ;  /* 0x0000001012ffa9a7 */ /* 0x0011e6000800003f */
[----:B------:R-:W-:-:S13]  /*71f0*/  ISETP.NE.AND P1, PT, R11, 0x2, PT ;  /* 0x000000020b00780c */ /* 0x000fda0003f25270 */
[----:B0-----:R-:W-:Y:S05]  /*7200*/  @P1 BRA `(.L_x_163) ;  /* 0x0000000000041947 */ /* 0x001fea0003800000 */
[----:B------:R-:W-:Y:S01]  /*7210*/  BPT.TRAP 0x1 ;  /* 0x000000040000795c */ /* 0x000fe20000300000 */
.L_x_163:
[----:B------:R-:W-:Y:S05]  /*7220*/  @P0 BRA `(.L_x_164) ;  /* 0x0000000000040947 */ /* 0x000fea0003800000 */
[----:B------:R-:W-:Y:S01]  /*7230*/  BPT.TRAP 0x1 ;  /* 0x000000040000795c */ /* 0x000fe20000300000 */
.L_x_164:
[--C-:B------:R-:W-:Y:S01]  /*7240*/  IMAD R11, R10, 0x2000, R19.reuse ;  /* 0x000020000a0b7824 */ /* 0x100fe200078e0213 */
[----:B------:R-:W-:Y:S01]  /*7250*/  R2UR UR18, R21 ;  /* 0x00000000151272ca */ /* 0x000fe200000e0000 */
[----:B------:R-:W-:Y:S01]  /*7260*/  VIADD R22, R22, 0xffffffff ;  /* 0xffffffff16167836 */ /* 0x000fe20000000000 */
[----:B------:R-:W-:Y:S01]  /*7270*/  R2UR UR33, R18 ;  /* 0x00000000122172ca */ /* 0x000fe200000e0000 */
[----:B------:R-:W-:Y:S01]  /*7280*/  UIADD3 UR14, UP0, UR40, 0xf0, URZ ;  /* 0x000000f0280e7890 */ /* 0x000fe2000ff1e03f */
[----:B------:R-:W-:Y:S01]  /*7290*/  R2UR UR32, R11 ;  /* 0x000000000b2072ca */ /* 0x000fe200000e0000 */
[--C-:B------:R-:W-:Y:S01]  /*72a0*/  IMAD R11, R10, 0x400, R19.reuse ;  /* 0x000004000a0b7824 */ /* 0x100fe200078e0213 */
[----:B------:R-:W-:Y:S01]  /*72b0*/  R2UR UR36, R0 ;  /* 0x00000000002472ca */ /* 0x000fe200000e0000 */
[----:B------:R-:W-:Y:S01]  /*72c0*/  IMAD R19, R10, 0x8000, R19 ;  /* 0x000080000a137824 */ /* 0x000fe200078e0213 */
[----:B------:R-:W-:Y:S01]  /*72d0*/  R2UR UR34, R20 ;  /* 0x00000000142272ca */ /* 0x000fe200000e0000 */
[----:B------:R-:W-:Y:S01]  /*72e0*/  UIADD3 UR22, UP1, UR40, 0x1f0, URZ ;  /* 0x000001f028167890 */ /* 0x000fe2000ff3e03f */
[----:B------:R-:W-:Y:S01]  /*72f0*/  R2UR UR8, R11 ;  /* 0x000000000b0872ca */ /* 0x000fe200000e0000 */
[----:B------:R-:W-:Y:S01]  /*7300*/  UIADD3 UR30, UP2, UR40, 0x2f0, URZ ;  /* 0x000002f0281e7890 */ /* 0x000fe2000ff5e03f */
[----:B------:R-:W-:Y:S01]  /*7310*/  R2UR UR16, R19 ;  /* 0x00000000131072ca */ /* 0x000fe200000e0000 */
[----:B------:R-:W-:Y:S01]  /*7320*/  UIADD3.X UR15, URZ, UR41, URZ, UP0, !UPT ;  /* 0x000000293f0f7290 */ /* 0x000fe200087fe43f */
[----:B------:R-:W-:Y:S01]  /*7330*/  R2UR UR35, R24 ;  /* 0x00000000182372ca */ /* 0x000fe200000e0000 */
[----:B------:R-:W-:Y:S01]  /*7340*/  UIADD3.X UR23, URZ, UR41, URZ, UP1, !UPT ;  /* 0x000000293f177290 */ /* 0x000fe20008ffe43f */
[----:B------:R-:W-:Y:S01]  /*7350*/  R2UR UR11, R5 ;  /* 0x00000000050b72ca */ /* 0x000fe200000e0000 */
[----:B------:R-:W-:Y:S01]  /*7360*/  UIADD3 UR32, UR32, 0x180, URZ ;  /* 0x0000018020207890 */ /* 0x000fe2000fffe03f */
[----:B------:R-:W-:Y:S01]  /*7370*/  R2UR UR12, R23 ;  /* 0x00000000170c72ca */ /* 0x000fe200000e0000 */
[----:B------:R-:W-:Y:S01]  /*7380*/  UIADD3 UR26, UR18, -0x40, URZ ;  /* 0xffffffc0121a7890 */ /* 0x000fe2000fffe03f */
[----:B------:R-:W-:Y:S01]  /*7390*/  R2UR UR27, R17 ;  /* 0x00000000111b72ca */ /* 0x000fe200000e0000 */
[----:B------:R-:W-:Y:S01]  /*73a0*/  UIADD3.X UR31, URZ, UR41, URZ, UP2, !UPT ;  /* 0x000000293f1f7290 */ /* 0x000fe200097fe43f */
[----:B------:R-:W-:Y:S01]  /*73b0*/  ISETP.GT.AND P3, PT, R22, 0x1, PT ;  /* 0x000000011600780c */ /* 0x000fe20003f64270 */
[----:B------:R-:W-:Y:S01]  /*73c0*/  UIADD3 UR8, UR8, 0x32180, URZ ;  /* 0x0003218008087890 */ /* 0x000fe2000fffe03f */
[----:B------:R-:W-:Y:S01]  /*73d0*/  VIADD R10, R10, 0x1 ;  /* 0x000000010a0a7836 */ /* 0x000fe20000000000 */
[----:B------:R-:W-:Y:S01]  /*73e0*/  UIADD3 UR24, UR16, 0xa180, URZ ;  /* 0x0000a18010187890 */ /* 0x000fe2000fffe03f */
[----:B------:R-:W-:Y:S01]  /*73f0*/  VIADD R23, R23, 0x1 ;  /* 0x0000000117177836 */ /* 0x000fe20000000000 */
[----:B------:R-:W-:Y:S01]  /*7400*/  UIADD3 UR16, UR16, 0xe180, URZ ;  /* 0x0000e18010107890 */ /* 0x000fe2000fffe03f */
[----:B------:R-:W-:Y:S01]  /*7410*/  VIADD R21, R21, 0x80 ;  /* 0x0000008015157836 */ /* 0x000fe20000000000 */
[----:B------:R-:W-:Y:S01]  /*7420*/  UMOV UR38, 0x0 ;  /* 0x0000000000267882 */ /* 0x000fe20000000000 */
[----:B------:R-:W-:Y:S01]  /*7430*/  UMOV UR39, 0x10000000 ;  /* 0x1000000000277882 */ /* 0x000fe20000000000 */
[----:B------:R-:W-:Y:S01]  /*7440*/  ISETP.NE.AND P1, PT, R10, 0x5, PT ;  /* 0x000000050a00780c */ /* 0x000fe20003f25270 */
[----:B------:R-:W-:Y:S01]  /*7450*/  UMOV UR10, URZ ;  /* 0x0000003f000a7c82 */ /* 0x000fe20008000000 */
[----:B------:R-:W-:Y:S01]  /*7460*/  UMOV UR9, UR33 ;  /* 0x0000002100097c82 */ /* 0x000fe20008000000 */
[----:B------:R-:W-:Y:S01]  /*7470*/  UMOV UR13, UR36 ;  /* 0x00000024000d7c82 */ /* 0x000fe20008000000 */
[----:B------:R0:W-:Y:S01]  /*7480*/  UTMALDG.3D [UR32], [UR14], desc[UR38] ;  /* 0x000026200e0075b4 */ /* 0x0001e20008011000 */
[----:B------:R-:W-:Y:S01]  /*7490*/  UMOV UR25, UR33 ;  /* 0x0000002100197c82 */ /* 0x000fe20008000000 */
[----:B------:R-:W-:Y:S01]  /*74a0*/  UMOV UR28, UR36 ;  /* 0x00000024001c7c82 */ /* 0x000fe20008000000 */
[----:B------:R-:W-:Y:S01]  /*74b0*/  UMOV UR17, UR33 ;  /* 0x0000002100117c82 */ /* 0x000fe20008000000 */
[----:B------:R-:W-:Y:S01]  /*74c0*/  UMOV UR19, UR27 ;  /* 0x0000001b00137c82 */ /* 0x000fe20008000000 */
[----:B------:R-:W-:Y:S01]  /*74d0*/  UMOV UR20, UR36 ;  /* 0x0000002400147c82 */ /* 0x000fe20008000000 */
[----:B------:R-:W-:Y:S01]  /*74e0*/  SEL R11, RZ, 0x1, P1 ;  /* 0x00000001ff0b7807 */ /* 0x000fe20000800000 */
[----:B------:R-:W-:Y:S01]  /*74f0*/  VIADD R20, R20, 0x40 ;  /* 0x0000004014147836 */ /* 0x000fe20000000000 */
[----:B------:R0:W-:Y:S01]  /*7500*/  UTMALDG.4D [UR8], [UR22], desc[UR38] ;  /* 0x00002608160075b4 */ /* 0x0001e20008019000 */
[----:B------:R-:W-:-:S02]  /*7510*/  SEL R10, R10, RZ, P1 ;  /* 0x000000ff0a0a7207 */ /* 0x000fc40000800000 */
[----:B------:R-:W-:Y:S01]  /*7520*/  LOP3.LUT R4, R4, R11, RZ, 0x3c, !PT ;  /* 0x0000000b04047212 */ /* 0x000fe200078e3cff */
[----:B------:R0:W-:Y:S01]  /*7530*/  UTMALDG.3D [UR24], [UR30], desc[UR38] ;  /* 0x000026181e0075b4 */ /* 0x0001e20008011000 */
[----:B------:R0:W-:Y:S02]  /*7540*/  UTMALDG.3D [UR16], [UR30], desc[UR38] ;  /* 0x000026101e0075b4 */ /* 0x0001e40008011000 */
[----:B0-----:R-:W-:Y:S05]  /*7550*/  @P3 BRA `(.L_x_165) ;  /* 0xfffffff800fc3947 */ /* 0x001fea000383ffff */
.L_x_161:
[----:B------:R-:W-:Y:S05]  /*7560*/  BSYNC B1 ;  /* 0x0000000000017941 */ /* 0x000fea0003800000 */
.L_x_160:
[----:B------:R-:W-:Y:S01]  /*7570*/  LOP3.LUT P5, RZ, R14, 0xff, RZ, 0xc0, !PT ;  /* 0x000000ff0eff7812 */ /* 0x000fe200078ac0ff */
[----:B------:R-:W-:Y:S01]  /*7580*/  VIADD R15, R15, UR6 ;  /* 0x000000060f0f7c36 */ /* 0x000fe20008000000 */
[----:B------:R-:W-:Y:S01]  /*7590*/  ULDC.64 UR8, c[0x0][0x750] ;  /* 0x0001d40000087ab9 */ /* 0x000fe20000000a00 */
[----:B------:R-:W-:Y:S01]  /*75a0*/  IMAD.U32 R10, RZ, RZ, UR6 ;  /* 0x00000006ff0a7e24 */ /* 0x000fe2000f8e00ff */
[----:B------:R-:W-:Y:S01]  /*75b0*/  UISETP.GE.U32.AND UP0, UPT, UR6, 0x5, UPT ;  /* 0x000000050600788c */ /* 0x000fe2000bf06070 */
[----:B------:R-:W-:Y:S01]  /*75c0*/  BSSY B1, `(.L_x_166) ;  /* 0x000006b000017945 */ /* 0x000fe20003800000 */
[----:B------:R-:W-:Y:S02]  /*75d0*/  ISETP.GT.U32.AND P1, PT, R15, 0x4, PT ;  /* 0x000000040f00780c */ /* 0x000fe40003f24070 */
[----:B------:R-:W-:Y:S02]  /*75e0*/  PRMT R14, RZ, 0x7610, R14 ;  /* 0x00007610ff0e7816 */ /* 0x000fe4000000000e */
[----:B------:R-:W-:-:S02]  /*75f0*/  ISETP.LT.U32.AND P1, PT, R10, 0x5, P1 ;  /* 0x000000050a00780c */ /* 0x000fc40000f21070 */
[----:B------:R-:W-:Y:S01]  /*7600*/  PLOP3.LUT P3, PT, PT, PT, UP0, 0x80, 0x0 ;  /* 0x000000000000781c */ /* 0x000fe20003f6f008 */
[----:B------:R-:W0:Y:S01]  /*7610*/  @P5 S2R R5, SR_CgaCtaId ;  /* 0x0000000000055919 */ /* 0x000e220000008800 */
[----:B------:R-:W-:Y:S02]  /*7620*/  @P5 MOV R0, 0x400 ;  /* 0x0000040000005802 */ /* 0x000fe40000000f00 */
[----:B------:R-:W-:Y:S02]  /*7630*/  PRMT R10, RZ, 0x7610, R10 ;  /* 0x00007610ff0a7816 */ /* 0x000fe4000000000a */
[----:B0-----:R-:W-:Y:S01]  /*7640*/  @P5 LEA R0, R5, R0, 0x18 ;  /* 0x0000000005005211 */ /* 0x001fe200078ec0ff */
[----:B------:R-:W-:-:S03]  /*7650*/  IMAD.WIDE.U32 R4, R15, -0x33333333, RZ ;  /* 0xcccccccd0f047825 */ /* 0x000fc600078e00ff */
[----:B------:R0:W-:Y:S01]  /*7660*/  @P5 SYNCS.ARRIVE.TRANS64.A1T0 RZ, [R0+URZ+0x88], RZ ;  /* 0x000088ff00ff59a7 */ /* 0x0001e2000810003f */
[----:B------:R-:W-:Y:S02]  /*7670*/  IADD3 R2, P5, R2, R8, RZ ;  /* 0x0000000802027210 */ /* 0x000fe40007fbe0ff */
[----:B------:R-:W-:Y:S01]  /*7680*/  SHF.R.U32.HI R4, RZ, 0x2, R5 ;  /* 0x00000002ff047819 */ /* 0x000fe20000011605 */
[----:B------:R-:W-:Y:S02]  /*7690*/  IMAD.MOV.U32 R5, RZ, RZ, -0x1 ;  /* 0xffffffffff057424 */ /* 0x000fe400078e00ff */
[----:B------:R-:W-:Y:S01]  /*76a0*/  IMAD.X R3, R3, 0x1, R12, P5 ;  /* 0x0000000103037824 */ /* 0x000fe200028e060c */
[----:B0-----:R-:W-:Y:S01]  /*76b0*/  SEL R0, RZ, 0x1, !P1 ;  /* 0x00000001ff007807 */ /* 0x001fe20004800000 */
[----:B------:R-:W-:Y:S01]  /*76c0*/  IMAD R15, R4, -0x5, R15 ;  /* 0xfffffffb040f7824 */ /* 0x000fe200078e020f */
[----:B------:R-:W-:Y:S02]  /*76d0*/  ISETP.GE.U32.AND P1, PT, R2, UR8, PT ;  /* 0x0000000802007c0c */ /* 0x000fe4000bf26070 */
[----:B------:R-:W-:Y:S01]  /*76e0*/  LOP3.LUT R7, R7, R0, RZ, 0x3c, !PT ;  /* 0x0000000007077212 */ /* 0x000fe200078e3cff */
[----:B------:R-:W-:Y:S01]  /*76f0*/  IMAD.MOV.U32 R0, RZ, RZ, -0x1 ;  /* 0xffffffffff007424 */ /* 0x000fe200078e00ff */
[----:B------:R-:W-:-:S02]  /*7700*/  ISETP.GE.U32.AND.EX P1, PT, R3, UR9, PT, P1 ;  /* 0x0000000903007c0c */ /* 0x000fc4000bf26110 */
[----:B------:R-:W-:Y:S01]  /*7710*/  @P3 LOP3.LUT R7, R7, 0x1, R4, 0x78, !PT ;  /* 0x0000000107073812 */ /* 0x000fe200078e7804 */
[----:B------:R-:W-:-:S10]  /*7720*/  IMAD.MOV.U32 R4, RZ, RZ, -0x1 ;  /* 0xffffffffff047424 */ /* 0x000fd400078e00ff */
[----:B------:R-:W-:Y:S05]  /*7730*/  @P1 BRA `(.L_x_167) ;  /* 0x00000004004c1947 */ /* 0x000fea0003800000 */
[----:B------:R-:W0:Y:S01]  /*7740*/  S2R R17, SR_CTAID.X ;  /* 0x0000000000117919 */ /* 0x000e220000002500 */
[----:B------:R-:W-:Y:S01]  /*7750*/  ULDC.64 UR8, c[0x0][0x728] ;  /* 0x0001ca0000087ab9 */ /* 0x000fe20000000a00 */
[----:B------:R-:W1:Y:S01]  /*7760*/  LDC R18, c[0x0][0x144] ;  /* 0x00005100ff127b82 */ /* 0x000e620000000800 */
[----:B------:R-:W-:Y:S01]  /*7770*/  ISETP.NE.U32.AND P1, PT, RZ, UR8, PT ;  /* 0x00000008ff007c0c */ /* 0x000fe2000bf25070 */
[----:B------:R-:W2:Y:S01]  /*7780*/  S2R R0, SR_CTAID.Y ;  /* 0x0000000000007919 */ /* 0x000ea20000002600 */
[----:B------:R-:W-:Y:S01]  /*7790*/  ULDC UR10, c[0x0][0x150] ;  /* 0x00005400000a7ab9 */ /* 0x000fe20000000800 */
[----:B------:R-:W-:Y:S01]  /*77a0*/  ULDC UR11, c[0x0][0x730] ;  /* 0x0001cc00000b7ab9 */ /* 0x000fe20000000800 */
[----:B------:R-:W-:Y:S01]  /*77b0*/  ISETP.NE.AND.EX P1, PT, RZ, UR9, PT, P1 ;  /* 0x00000009ff007c0c */ /* 0x000fe2000bf25310 */
[----:B------:R-:W-:Y:S01]  /*77c0*/  IMAD.MOV.U32 R4, RZ, RZ, R2 ;  /* 0x000000ffff047224 */ /* 0x000fe200078e0002 */
[----:B0-----:R-:W-:-:S05]  /*77d0*/  I2FP.F32.U32 R5, R17 ;  /* 0x0000001100057245 */ /* 0x001fca0000201000 */
[----:B------:R-:W-:Y:S01]  /*77e0*/  FMUL R20, R5, UR10 ;  /* 0x0000000a05147c20 */ /* 0x000fe20008400000 */
[----:B------:R-:W-:-:S05]  /*77f0*/  IMAD.MOV.U32 R5, RZ, RZ, R3 ;  /* 0x000000ffff057224 */ /* 0x000fca00078e0003 */
[----:B--2---:R-:W-:Y:S05]  /*7800*/  @!P1 BRA `(.L_x_168) ;  /* 0x0000000000289947 */ /* 0x004fea0003800000 */
[----:B------:R-:W-:Y:S02]  /*7810*/  ULDC UR10, c[0x0][0x734] ;  /* 0x0001cd00000a7ab9 */ /* 0x000fe40000000800 */
[----:B------:R-:W-:-:S05]  /*7820*/  IADD3 R5, P1, R2, UR10, RZ ;  /* 0x0000000a02057c10 */ /* 0x000fca000ff3e0ff */
[----:B------:R-:W-:-:S04]  /*7830*/  IMAD.X R19, RZ, RZ, R3, P1 ;  /* 0x000000ffff137224 */ /* 0x000fc800008e0603 */
[----:B------:R-:W-:-:S04]  /*7840*/  IMAD.WIDE.U32 R10, R19, UR8, RZ ;  /* 0x00000008130a7c25 */ /* 0x000fc8000f8e00ff */
[----:B------:R-:W-:-:S04]  /*7850*/  IMAD.WIDE.U32 R10, P1, R5, UR9, R10 ;  /* 0x00000009050a7c25 */ /* 0x000fc8000f82000a */
[----:B------:R-:W-:-:S04]  /*7860*/  IMAD.WIDE.U32 R4, R5, UR8, RZ ;  /* 0x0000000805047c25 */ /* 0x000fc8000f8e00ff */
[----:B------:R-:W-:Y:S01]  /*7870*/  IMAD.MOV.U32 R4, RZ, RZ, R11 ;  /* 0x000000ffff047224 */ /* 0x000fe200078e000b */
[----:B------:R-:W-:Y:S01]  /*7880*/  IADD3 RZ, P3, R5, R10, RZ ;  /* 0x0000000a05ff7210 */ /* 0x000fe20007f7e0ff */
[----:B------:R-:W-:-:S04]  /*7890*/  IMAD.X R5, RZ, RZ, RZ, P1 ;  /* 0x000000ffff057224 */ /* 0x000fc800008e06ff */
[----:B------:R-:W-:-:S08]  /*78a0*/  IMAD.WIDE.U32.X R4, R19, UR9, R4, P3 ;  /* 0x0000000913047c25 */ /* 0x000fd000098e0404 */
.L_x_168:
[--C-:B------:R-:W-:Y:S01]  /*78b0*/  SHF.R.U64 R16, R4, UR11, R5.reuse ;  /* 0x0000000b04107c19 */ /* 0x100fe20008001205 */
[----:B------:R-:W0:Y:S01]  /*78c0*/  F2I.U32.TRUNC.NTZ R20, R20 ;  /* 0x0000001400147305 */ /* 0x000e22000020f000 */
[----:B------:R-:W-:Y:S01]  /*78d0*/  SHF.R.U32.HI R4, RZ, UR11, R5 ;  /* 0x0000000bff047c19 */ /* 0x000fe20008011605 */
[----:B------:R-:W-:Y:S01]  /*78e0*/  ULDC.64 UR8, c[0x0][0x720] ;  /* 0x0001c80000087ab9 */ /* 0x000fe20000000a00 */
[----:B------:R-:W-:Y:S01]  /*78f0*/  IADD3 R11, P1, RZ, -R16, RZ ;  /* 0x80000010ff0b7210 */ /* 0x000fe20007f3e0ff */
[----:B------:R-:W-:Y:S01]  /*7900*/  ULDC.64 UR10, c[0x0][0x740] ;  /* 0x0001d000000a7ab9 */ /* 0x000fe20000000a00 */
[----:B------:R-:W2:Y:S03]  /*7910*/  LDC R21, c[0x0][0x148] ;  /* 0x00005200ff157b82 */ /* 0x000ea60000000800 */
[----:B------:R-:W-:Y:S01]  /*7920*/  IMAD.X R4, RZ, RZ, ~R4, P1 ;  /* 0x000000ffff047224 */ /* 0x000fe200008e0e04 */
[----:B------:R-:W-:-:S03]  /*7930*/  ISETP.NE.U32.AND P1, PT, RZ, UR10, PT ;  /* 0x0000000aff007c0c */ /* 0x000fc6000bf25070 */
[----:B------:R-:W-:Y:S01]  /*7940*/  IMAD R10, R4, UR8, RZ ;  /* 0x00000008040a7c24 */ /* 0x000fe2000f8e02ff */
[----:B------:R-:W-:Y:S01]  /*7950*/  ISETP.NE.AND.EX P1, PT, RZ, UR11, PT, P1 ;  /* 0x0000000bff007c0c */ /* 0x000fe2000bf25310 */
[----:B------:R-:W-:Y:S01]  /*7960*/  IMAD.WIDE.U32 R4, R11, UR8, R2 ;  /* 0x000000080b047c25 */ /* 0x000fe2000f8e0002 */
[----:B------:R-:W-:-:S03]  /*7970*/  ULDC UR8, c[0x0][0x718] ;  /* 0x0001c60000087ab9 */ /* 0x000fc60000000800 */
[----:B------:R-:W-:Y:S01]  /*7980*/  IMAD R11, R11, UR9, R10 ;  /* 0x000000090b0b7c24 */ /* 0x000fe2000f8e020a */
[----:B------:R-:W-:Y:S01]  /*7990*/  ULDC UR9, c[0x0][0x154] ;  /* 0x0000550000097ab9 */ /* 0x000fe20000000800 */
[----:B0-----:R-:W-:Y:S02]  /*79a0*/  IMAD.MOV R10, RZ, RZ, -R20 ;  /* 0x000000ffff0a7224 */ /* 0x001fe400078e0a14 */
[----:B------:R-:W-:Y:S02]  /*79b0*/  IMAD.IADD R5, R5, 0x1, R11 ;  /* 0x0000000105057824 */ /* 0x000fe400078e020b */
[----:B-1----:R-:W-:Y:S01]  /*79c0*/  IMAD R17, R18, R10, R17 ;  /* 0x0000000a12117224 */ /* 0x002fe200078e0211 */
[----:B------:R-:W-:Y:S02]  /*79d0*/  I2FP.F32.U32 R10, R0 ;  /* 0x00000000000a7245 */ /* 0x000fe40000201000 */
[--C-:B------:R-:W-:Y:S02]  /*79e0*/  SHF.R.U64 R18, R4, UR8, R5.reuse ;  /* 0x0000000804127c19 */ /* 0x100fe40008001205 */
[----:B------:R-:W-:Y:S01]  /*79f0*/  SHF.R.U32.HI R5, RZ, UR8, R5 ;  /* 0x00000008ff057c19 */ /* 0x000fe20008011605 */
[----:B------:R-:W-:Y:S01]  /*7a00*/  FMUL R10, R10, UR9 ;  /* 0x000000090a0a7c20 */ /* 0x000fe20008400000 */
[----:B------:R-:W-:-:S02]  /*7a10*/  ULDC UR8, c[0x0][0x708] ;  /* 0x0001c20000087ab9 */ /* 0x000fc40000000800 */
[--C-:B------:R-:W-:Y:S01]  /*7a20*/  SHF.R.U64 R20, R18, UR8, R5.reuse ;  /* 0x0000000812147c19 */ /* 0x100fe20008001205 */
[----:B------:R0:W1:Y:S01]  /*7a30*/  F2I.U32.TRUNC.NTZ R22, R10 ;  /* 0x0000000a00167305 */ /* 0x000062000020f000 */
[----:B------:R-:W-:Y:S01]  /*7a40*/  SHF.R.U32.HI R5, RZ, UR8, R5 ;  /* 0x00000008ff057c19 */ /* 0x000fe20008011605 */
[----:B------:R-:W-:-:S03]  /*7a50*/  ULDC UR8, c[0x0][0x758] ;  /* 0x0001d60000087ab9 */ /* 0x000fc60000000800 */
[--C-:B------:R-:W-:Y:S02]  /*7a60*/  SHF.R.U64 R19, R20, UR8, R5.reuse ;  /* 0x0000000814137c19 */ /* 0x100fe40008001205 */
[----:B------:R-:W-:-:S03]  /*7a70*/  SHF.R.U32.HI R23, RZ, UR8, R5 ;  /* 0x00000008ff177c19 */ /* 0x000fc60008011605 */
[----:B------:R-:W-:Y:S02]  /*7a80*/  IMAD.MOV.U32 R4, RZ, RZ, R19 ;  /* 0x000000ffff047224 */ /* 0x000fe400078e0013 */
[----:B------:R-:W-:Y:S01]  /*7a90*/  IMAD.MOV.U32 R5, RZ, RZ, R23 ;  /* 0x000000ffff057224 */ /* 0x000fe200078e0017 */
[----:B0-----:R-:W-:Y:S06]  /*7aa0*/  @!P1 BRA `(.L_x_169) ;  /* 0x0000000000289947 */ /* 0x001fec0003800000 */
        /* <DEDUP_REMOVED lines=10> */
.L_x_169:
[----:B------:R-:W-:Y:S01]  /*7b50*/  ULDC UR8, c[0x0][0x748] ;  /* 0x0001d20000087ab9 */ /* 0x000fe20000000800 */
[----:B-1----:R-:W-:Y:S01]  /*7b60*/  IMAD.MOV R22, RZ, RZ, -R22 ;  /* 0x000000ffff167224 */ /* 0x002fe200078e0a16 */
[----:B------:R-:W-:Y:S01]  /*7b70*/  SHF.R.U64 R5, R4, UR8, R5 ;  /* 0x0000000804057c19 */ /* 0x000fe20008001205 */
[----:B------:R-:W-:Y:S01]  /*7b80*/  ULDC UR8, c[0x0][0x738] ;  /* 0x0001ce0000087ab9 */ /* 0x000fe20000000800 */
[----:B------:R-:W-:Y:S01]  /*7b90*/  LOP3.LUT R4, R20, UR7, RZ, 0xc0, !PT ;  /* 0x0000000714047c12 */ /* 0x000fe2000f8ec0ff */
[----:B--2---:R-:W-:Y:S01]  /*7ba0*/  @P4 IMAD R17, R21, R22, R0 ;  /* 0x0000001615114224 */ /* 0x004fe200078e0200 */
[----:B------:R-:W-:Y:S01]  /*7bb0*/  LOP3.LUT R18, R18, UR4, RZ, 0xc0, !PT ;  /* 0x0000000412127c12 */ /* 0x000fe2000f8ec0ff */
[----:B------:R-:W-:Y:S01]  /*7bc0*/  IMAD.MOV R0, RZ, RZ, -R5 ;  /* 0x000000ffff007224 */ /* 0x000fe200078e0a05 */
[----:B------:R-:W-:Y:S01]  /*7bd0*/  ULDC UR9, c[0x0][0x710] ;  /* 0x0001c40000097ab9 */ /* 0x000fe20000000800 */
[----:B------:R-:W-:Y:S02]  /*7be0*/  IMAD R4, R5, UR5, R4 ;  /* 0x0000000505047c24 */ /* 0x000fe4000f8e0204 */
[----:B------:R-:W-:Y:S01]  /*7bf0*/  IMAD R19, R0, UR8, R19 ;  /* 0x0000000800137c24 */ /* 0x000fe2000f8e0213 */
[----:B------:R-:W-:Y:S01]  /*7c00*/  ULDC UR8, c[0x0][0x700] ;  /* 0x0001c00000087ab9 */ /* 0x000fe20000000800 */
[----:B------:R-:W-:-:S02]  /*7c10*/  IMAD R17, R4, UR9, R17 ;  /* 0x0000000904117c24 */ /* 0x000fc4000f8e0211 */
[----:B------:R-:W-:Y:S02]  /*7c20*/  IMAD R0, R19, UR8, R18 ;  /* 0x0000000813007c24 */ /* 0x000fe4000f8e0212 */
[----:B------:R-:W-:-:S03]  /*7c30*/  IMAD.MOV.U32 R10, RZ, RZ, 0x1 ;  /* 0x00000001ff0a7424 */ /* 0x000fc600078e00ff */
[----:B------:R-:W-:Y:S02]  /*7c40*/  SEL R4, R0, R17, !P4 ;  /* 0x0000001100047207 */ /* 0x000fe40006000000 */
[----:B------:R-:W-:Y:S01]  /*7c50*/  SEL R5, R17, R0, !P4 ;  /* 0x0000000011057207 */ /* 0x000fe20006000000 */
[----:B------:R-:W-:-:S07]  /*7c60*/  IMAD.MOV.U32 R0, RZ, RZ, R16 ;  /* 0x000000ffff007224 */ /* 0x000fce00078e0010 */
.L_x_167:
[----:B------:R-:W-:Y:S05]  /*7c70*/  BSYNC B1 ;  /* 0x0000000000017941 */ /* 0x000fea0003800000 */
.L_x_166:
[----:B------:R-:W-:-:S13]  /*7c80*/  LOP3.LUT P1, RZ, R10, 0xff, RZ, 0xc0, !PT ;  /* 0x000000ff0aff7812 */ /* 0x000fda000782c0ff */
[----:B------:R-:W-:Y:S05]  /*7c90*/  @P1 BRA `(.L_x_170) ;  /* 0xfffffff000f01947 */ /* 0x000fea000383ffff */
[----:B------:R-:W-:Y:S05]  /*7ca0*/  BSYNC B0 ;  /* 0x0000000000007941 */ /* 0x000fea0003800000 */
.L_x_158:
[----:B------:R-:W-:-:S03]  /*7cb0*/  UMOV UR8, 0xffffffff ;  /* 0xffffffff00087882 */ /* 0x000fc60000000000 */
[----:B------:R-:W-:Y:S05]  /*7cc0*/  BRA.DIV UR8, `(.L_x_171) ;  /* 0x0000000608587947 */ /* 0x000fea000b800000 */
[----:B------:R-:W-:-:S13]  /*7cd0*/  ELECT P0, URZ, PT ;  /* 0x00000000003f782f */ /* 0x000fda0003800000 */
.L_x_188:
[----:B------:R-:W-:Y:S04]  /*7ce0*/  BSSY B0, `(.L_x_172) ;  /* 0x0000034000007945 */ /* 0x000fe80003800000 */
[----:B------:R-:W-:Y:S05]  /*7cf0*/  @!P0 BRA `(.L_x_173) ;  /* 0x0000000000c88947 */ /* 0x000fea0003800000 */
[----:B------:R-:W-:-:S04]  /*7d00*/  LOP3.LUT R6, R6, 0x2, RZ, 0xfc, !PT ;  /* 0x0000000206067812 */ /* 0x000fc800078efcff */
[----:B------:R-:W-:-:S13]  /*7d10*/  ISETP.NE.AND P0, PT, R6, 0x3, PT ;  /* 0x000000030600780c */ /* 0x000fda0003f05270 */
[----:B------:R-:W-:Y:S05]  /*7d20*/  @!P0 BRA `(.L_x_174) ;  /* 0x0000000000048947 */ /* 0x000fea0003800000 */
[----:B------:R-:W-:Y:S01]  /*7d30*/  BPT.TRAP 0x1 ;  /* 0x000000040000795c */ /* 0x000fe20000300000 */
.L_x_174:
[----:B------:R-:W0:Y:S01]  /*7d40*/  S2R R3, SR_CgaCtaId ;  /* 0x0000000000037919 */ /* 0x000e220000008800 */
[----:B------:R-:W-:-:S04]  /*7d50*/  MOV R0, 0x400 ;  /* 0x0000040000007802 */ /* 0x000fc80000000f00 */
[----:B0-----:R-:W-:Y:S02]  /*7d60*/  LEA R0, R3, R0, 0x18 ;  /* 0x0000000003007211 */ /* 0x001fe400078ec0ff */
[----:B------:R-:W-:-:S03]  /*7d70*/  SHF.L.U32 R3, R7, 0x1f, RZ ;  /* 0x0000001f07037819 */ /* 0x000fc600000006ff */
[----:B------:R-:W-:-:S04]  /*7d80*/  VIADD R0, R0, 0x28 ;  /* 0x0000002800007836 */ /* 0x000fc80000000000 */
[C---:B------:R-:W-:Y:S02]  /*7d90*/  IMAD R6, R15.reuse, 0x8, R0 ;  /* 0x000000080f067824 */ /* 0x040fe400078e0200 */
[----:B------:R-:W-:Y:S02]  /*7da0*/  VIADD R15, R15, 0x1 ;  /* 0x000000010f0f7836 */ /* 0x000fe40000000000 */
[----:B------:R-:W0:Y:S03]  /*7db0*/  SYNCS.PHASECHK.TRANS64.TRYWAIT P0, [R6+URZ], R3 ;  /* 0x00000003060075a7 */ /* 0x000e26000800017f */
[----:B------:R-:W-:-:S04]  /*7dc0*/  ISETP.NE.AND P1, PT, R15, 0x5, PT ;  /* 0x000000050f00780c */ /* 0x000fc80003f25270 */
[----:B------:R-:W-:Y:S02]  /*7dd0*/  SEL R2, RZ, 0x1, P1 ;  /* 0x00000001ff027807 */ /* 0x000fe40000800000 */
[----:B------:R-:W-:Y:S02]  /*7de0*/  SEL R15, R15, RZ, P1 ;  /* 0x000000ff0f0f7207 */ /* 0x000fe40000800000 */
[----:B------:R-:W-:-:S03]  /*7df0*/  LOP3.LUT R8, R7, R2, RZ, 0x3c, !PT ;  /* 0x0000000207087212 */ /* 0x000fc600078e3cff */
[----:B------:R-:W-:Y:S01]  /*7e00*/  IMAD R7, R15, 0x8, R0 ;  /* 0x000000080f077824 */ /* 0x000fe200078e0200 */
[----:B------:R-:W-:Y:S01]  /*7e10*/  SHF.L.U32 R4, R8, 0x1f, RZ ;  /* 0x0000001f08047819 */ /* 0x000fe200000006ff */
[----:B0-----:R-:W-:Y:S06]  /*7e20*/  @!P0 BRA `(.L_x_175) ;  /* 0x0000000400248947 */ /* 0x001fec0003800000 */
.L_x_189:
[----:B------:R-:W1:Y:S01]  /*7e30*/  SYNCS.PHASECHK.TRANS64.TRYWAIT P0, [R7+URZ], R4 ;  /* 0x00000004070075a7 */ /* 0x000e62000800017f */
[----:B------:R-:W-:-:S05]  /*7e40*/  VIADD R2, R15, 0x1 ;  /* 0x000000010f027836 */ /* 0x000fca0000000000 */
[----:B------:R-:W-:-:S04]  /*7e50*/  ISETP.NE.AND P1, PT, R2, 0x5, PT ;  /* 0x000000050200780c */ /* 0x000fc80003f25270 */
[----:B0-----:R-:W-:Y:S02]  /*7e60*/  SEL R3, RZ, 0x1, P1 ;  /* 0x00000001ff037807 */ /* 0x001fe40000800000 */
[----:B------:R-:W-:Y:S02]  /*7e70*/  SEL R9, R2, RZ, P1 ;  /* 0x000000ff02097207 */ /* 0x000fe40000800000 */
[----:B------:R-:W-:-:S03]  /*7e80*/  LOP3.LUT R8, R8, R3, RZ, 0x3c, !PT ;  /* 0x0000000308087212 */ /* 0x000fc600078e3cff */
[----:B------:R-:W-:Y:S01]  /*7e90*/  IMAD R10, R9, 0x8, R0 ;  /* 0x00000008090a7824 */ /* 0x000fe200078e0200 */
[----:B------:R-:W-:Y:S01]  /*7ea0*/  SHF.L.U32 R5, R8, 0x1f, RZ ;  /* 0x0000001f08057819 */ /* 0x000fe200000006ff */
[----:B-1----:R-:W-:Y:S06]  /*7eb0*/  @!P0 BRA `(.L_x_176) ;  /* 0x0000000400148947 */ /* 0x002fec0003800000 */
.L_x_190:
[----:B------:R-:W1:Y:S01]  /*7ec0*/  SYNCS.PHASECHK.TRANS64.TRYWAIT P0, [R10+URZ], R5 ;  /* 0x000000050a0075a7 */ /* 0x000e62000800017f */
[----:B------:R-:W-:-:S05]  /*7ed0*/  VIADD R2, R9, 0x1 ;  /* 0x0000000109027836 */ /* 0x000fca0000000000 */
[----:B------:R-:W-:-:S04]  /*7ee0*/  ISETP.NE.AND P1, PT, R2, 0x5, PT ;  /* 0x000000050200780c */ /* 0x000fc80003f25270 */
[----:B------:R-:W-:Y:S02]  /*7ef0*/  SEL R3, RZ, 0x1, P1 ;  /* 0x00000001ff037807 */ /* 0x000fe40000800000 */
[----:B0-----:R-:W-:Y:S02]  /*7f00*/  SEL R7, R2, RZ, P1 ;  /* 0x000000ff02077207 */ /* 0x001fe40000800000 */
[----:B------:R-:W-:-:S03]  /*7f10*/  LOP3.LUT R9, R8, R3, RZ, 0x3c, !PT ;  /* 0x0000000308097212 */ /* 0x000fc600078e3cff */
[----:B------:R-:W-:Y:S01]  /*7f20*/  IMAD R11, R7, 0x8, R0 ;  /* 0x00000008070b7824 */ /* 0x000fe200078e0200 */
[----:B------:R-:W-:Y:S01]  /*7f30*/  SHF.L.U32 R6, R9, 0x1f, RZ ;  /* 0x0000001f09067819 */ /* 0x000fe200000006ff */
[----:B-1----:R-:W-:Y:S06]  /*7f40*/  @!P0 BRA `(.L_x_177) ;  /* 0x0000000400048947 */ /* 0x002fec0003800000 */
.L_x_191:
[----:B------:R-:W1:Y:S01]  /*7f50*/  SYNCS.PHASECHK.TRANS64.TRYWAIT P0, [R11+URZ], R6 ;  /* 0x000000060b0075a7 */ /* 0x000e62000800017f */
[----:B------:R-:W-:-:S05]  /*7f60*/  VIADD R2, R7, 0x1 ;  /* 0x0000000107027836 */ /* 0x000fca0000000000 */
[----:B------:R-:W-:-:S04]  /*7f70*/  ISETP.NE.AND P1, PT, R2, 0x5, PT ;  /* 0x000000050200780c */ /* 0x000fc80003f25270 */
[----:B------:R-:W-:Y:S02]  /*7f80*/  SEL R4, RZ, 0x1, P1 ;  /* 0x00000001ff047807 */ /* 0x000fe40000800000 */
[----:B------:R-:W-:Y:S02]  /*7f90*/  SEL R3, R2, RZ, P1 ;  /* 0x000000ff02037207 */ /* 0x000fe40000800000 */
[----:B------:R-:W-:Y:S01]  /*7fa0*/  LOP3.LUT R4, R9, R4, RZ, 0x3c, !PT ;  /* 0x0000000409047212 */ /* 0x000fe200078e3cff */
[----:B-1----:R-:W-:Y:S06]  /*7fb0*/  @!P0 BRA `(.L_x_178) ;  /* 0x0000000000fc8947 */ /* 0x002fec0003800000 */
.L_x_192:
[----:B------:R-:W-:Y:S01]  /*7fc0*/  IMAD R3, R3, 0x8, R0 ;  /* 0x0000000803037824 */ /* 0x000fe200078e0200 */
[----:B------:R-:W-:-:S07]  /*7fd0*/  SHF.L.U32 R0, R4, 0x1f, RZ ;  /* 0x0000001f04007819 */ /* 0x000fce00000006ff */
.L_x_179:
[----:B--2---:R2:W3:Y:S02]  /*7fe0*/  SYNCS.PHASECHK.TRANS64.TRYWAIT P0, [R3+URZ], R0 ;  /* 0x00000000030075a7 */ /* 0x0044e4000800017f */
[----:B---3--:R-:W-:Y:S05]  /*7ff0*/  @!P0 NANOSLEEP.SYNCS 0x989680 ;  /* 0x009896800000895d */ /* 0x008fea0003900000 */
[----:B------:R-:W3:Y:S02]  /*8000*/  @!P0 SYNCS.PHASECHK.TRANS64 P0, [R3+URZ], R0 ;  /* 0x00000000030085a7 */ /* 0x000ee4000800007f */
[----:B---3--:R-:W-:Y:S05]  /*8010*/  @!P0 BRA `(.L_x_179) ;  /* 0xfffffffc00f08947 */ /* 0x008fea000383ffff */
.L_x_173:
[----:B------:R-:W-:Y:S05]  /*8020*/  BSYNC B0 ;  /* 0x0000000000007941 */ /* 0x000fea0003800000 */
.L_x_172:
[----:B------:R-:W-:Y:S05]  /*8030*/  EXIT ;  /* 0x000000000000794d */ /* 0x000fea0003800000 */
.L_x_15:
[----:B0-----:R-:W-:-:S04]  /*8040*/  IMAD.U32 R25, RZ, RZ, UR16 ;  /* 0x00000010ff197e24 */ /* 0x001fc8000f8e00ff */
[----:B------:R0:W1:Y:S03]  /*8050*/  SYNCS.PHASECHK.TRANS64.TRYWAIT P0, [R25+URZ+-0x8], R24 ;  /* 0xfffff818190075a7 */ /* 0x000066000800017f */
[----:B-1----:R-:W-:Y:S05]  /*8060*/  @!P0 NANOSLEEP.SYNCS 0x989680 ;  /* 0x009896800000895d */ /* 0x002fea0003900000 */
[----:B------:R-:W1:Y:S02]  /*8070*/  @!P0 SYNCS.PHASECHK.TRANS64 P0, [R25+URZ+-0x8], R24 ;  /* 0xfffff818190085a7 */ /* 0x000e64000800007f */
[----:B-1----:R-:W-:Y:S05]  /*8080*/  @!P0 BRA `(.L_x_15) ;  /* 0xfffffffc00ec8947 */ /* 0x002fea000383ffff */
[----:B------:R-:W-:Y:S05]  /*8090*/  BRA `(.L_x_180) ;  /* 0xffffff9400687947 */ /* 0x000fea000383ffff */
.L_x_20:
[----:B-1----:R-:W-:-:S04]  /*80a0*/  IMAD.U32 R90, RZ, RZ, UR8 ;  /* 0x00000008ff5a7e24 */ /* 0x002fc8000f8e00ff */
[----:B------:R1:W2:Y:S03]  /*80b0*/  SYNCS.PHASECHK.TRANS64.TRYWAIT P0, [R90+URZ], R89 ;  /* 0x000000595a0075a7 */ /* 0x0002a6000800017f */
[----:B--2---:R-:W-:Y:S05]  /*80c0*/  @!P0 NANOSLEEP.SYNCS 0x989680 ;  /* 0x009896800000895d */ /* 0x004fea0003900000 */
[----:B------:R-:W2:Y:S02]  /*80d0*/  @!P0 SYNCS.PHASECHK.TRANS64 P0, [R90+URZ], R89 ;  /* 0x000000595a0085a7 */ /* 0x000ea4000800007f */
[----:B--2---:R-:W-:Y:S05]  /*80e0*/  @!P0 BRA `(.L_x_20) ;  /* 0xfffffffc00ec8947 */ /* 0x004fea000383ffff */
[----:B------:R-:W-:Y:S05]  /*80f0*/  BRA `(.L_x_19) ;  /* 0xffffff98001c7947 */ /* 0x000fea000383ffff */
.L_x_24:
[----:B0-----:R-:W-:-:S04]  /*8100*/  IMAD.U32 R89, RZ, RZ, UR16 ;  /* 0x00000010ff597e24 */ /* 0x001fc8000f8e00ff */
[----:B------:R0:W1:Y:S03]  /*8110*/  SYNCS.PHASECHK.TRANS64.TRYWAIT P0, [R89+URZ+0x8], R88 ;  /* 0x00000858590075a7 */ /* 0x000066000800017f */
[----:B-1----:R-:W-:Y:S05]  /*8120*/  @!P0 NANOSLEEP.SYNCS 0x989680 ;  /* 0x009896800000895d */ /* 0x002fea0003900000 */
[----:B------:R-:W1:Y:S02]  /*8130*/  @!P0 SYNCS.PHASECHK.TRANS64 P0, [R89+URZ+0x8], R88 ;  /* 0x00000858590085a7 */ /* 0x000e64000800007f */
[----:B-1----:R-:W-:Y:S05]  /*8140*/  @!P0 BRA `(.L_x_24) ;  /* 0xfffffffc00ec8947 */ /* 0x002fea000383ffff */
[----:B------:R-:W-:Y:S05]  /*8150*/  BRA `(.L_x_181) ;  /* 0xffffff9c001c7947 */ /* 0x000fea000383ffff */
.L_x_159:
[----:B------:R-:W-:Y:S01]  /*8160*/  BSSY B1, `(.L_x_182) ;  /* 0x0000006000017945 */ /* 0x000fe20003800000 */
[----:B------:R-:W-:-:S07]  /*8170*/  IMAD.MOV.U32 R10, RZ, RZ, -0x1 ;  /* 0xffffffffff0a7424 */ /* 0x000fce00078e00ff */
[----:B------:R-:W-:Y:S05]  /*8180*/  WARPSYNC.COLLECTIVE R10, `(.L_x_183) ;  /* 0x000000000a0c7348 */ /* 0x000fea0003c00000 */
[----:B------:R-:W-:Y:S02]  /*8190*/  ELECT P1, UR62, PT ;  /* 0x00000000003e782f */ /* 0x000fe40003820000 */
[----:B------:R-:W-:Y:S01]  /*81a0*/  MOV R10, UR62 ;  /* 0x0000003e000a7c02 */ /* 0x000fe20008000f00 */
[----:B------:R-:W-:Y:S10]  /*81b0*/  ENDCOLLECTIVE ;  /* 0x000000000000791b */ /* 0x000ff40003800000 */
.L_x_183:
[----:B------:R-:W-:Y:S05]  /*81c0*/  BSYNC B1 ;  /* 0x0000000000017941 */ /* 0x000fea0003800000 */
.L_x_182:
[----:B------:R-:W-:Y:S05]  /*81d0*/  BRA `(.L_x_184) ;  /* 0xffffffec00ac7947 */ /* 0x000fea000383ffff */
.L_x_162:
[----:B-1----:R1:W2:Y:S02]  /*81e0*/  SYNCS.PHASECHK.TRANS64.TRYWAIT P1, [R18+URZ+0x28], R11 ;  /* 0x0000280b120075a7 */ /* 0x0022a4000802017f */
[----:B--2---:R-:W-:Y:S05]  /*81f0*/  @!P1 NANOSLEEP.SYNCS 0x989680 ;  /* 0x009896800000995d */ /* 0x004fea0003900000 */
[----:B------:R-:W2:Y:S02]  /*8200*/  @!P1 SYNCS.PHASECHK.TRANS64 P1, [R18+URZ+0x28], R11 ;  /* 0x0000280b120095a7 */ /* 0x000ea4000802007f */
[----:B--2---:R-:W-:Y:S05]  /*8210*/  @!P1 BRA `(.L_x_162) ;  /* 0xfffffffc00f09947 */ /* 0x004fea000383ffff */
[----:B------:R-:W-:Y:S05]  /*8220*/  BRA `(.L_x_185) ;  /* 0xffffffec00e87947 */ /* 0x000fea000383ffff */
.L_x_171:
[----:B------:R-:W-:Y:S01]  /*8230*/  BSSY B0, `(.L_x_186) ;  /* 0x0000006000007945 */ /* 0x000fe20003800000 */
[----:B------:R-:W-:-:S07]  /*8240*/  IMAD.MOV.U32 R10, RZ, RZ, -0x1 ;  /* 0xffffffffff0a7424 */ /* 0x000fce00078e00ff */
[----:B------:R-:W-:Y:S05]  /*8250*/  WARPSYNC.COLLECTIVE R10, `(.L_x_187) ;  /* 0x000000000a0c7348 */ /* 0x000fea0003c00000 */
[----:B------:R-:W-:Y:S02]  /*8260*/  ELECT P1, UR62, PT ;  /* 0x00000000003e782f */ /* 0x000fe40003820000 */
[----:B------:R-:W-:Y:S01]  /*8270*/  MOV R10, UR62 ;  /* 0x0000003e000a7c02 */ /* 0x000fe20008000f00 */
[----:B------:R-:W-:Y:S10]  /*8280*/  ENDCOLLECTIVE ;  /* 0x000000000000791b */ /* 0x000ff40003800000 */
.L_x_187:
[----:B------:R-:W-:Y:S05]  /*8290*/  BSYNC B0 ;  /* 0x0000000000007941 */ /* 0x000fea0003800000 */
.L_x_186:
[----:B------:R-:W-:Y:S01]  /*82a0*/  PLOP3.LUT P0, PT, P1, PT, PT, 0x80, 0x0 ;  /* 0x000000000000781c */ /* 0x000fe20000f0f070 */
[----:B------:R-:W-:-:S12]  /*82b0*/  BRA `(.L_x_188) ;  /* 0xfffffff800887947 */ /* 0x000fd8000383ffff */
.L_x_175:
[----:B0-----:R0:W1:Y:S02]  /*82c0*/  SYNCS.PHASECHK.TRANS64.TRYWAIT P0, [R6+URZ], R3 ;  /* 0x00000003060075a7 */ /* 0x001064000800017f */
[----:B-1----:R-:W-:Y:S05]  /*82d0*/  @!P0 NANOSLEEP.SYNCS 0x989680 ;  /* 0x009896800000895d */ /* 0x002fea0003900000 */
[----:B------:R-:W1:Y:S02]  /*82e0*/  @!P0 SYNCS.PHASECHK.TRANS64 P0, [R6+URZ], R3 ;  /* 0x00000003060085a7 */ /* 0x000e64000800007f */
[----:B-1----:R-:W-:Y:S05]  /*82f0*/  @!P0 BRA `(.L_x_175) ;  /* 0xfffffffc00f08947 */ /* 0x002fea000383ffff */
[----:B------:R-:W-:Y:S05]  /*8300*/  BRA `(.L_x_189) ;  /* 0xfffffff800c87947 */ /* 0x000fea000383ffff */
.L_x_176:
[----:B0-----:R0:W1:Y:S02]  /*8310*/  SYNCS.PHASECHK.TRANS64.TRYWAIT P0, [R7+URZ], R4 ;  /* 0x00000004070075a7 */ /* 0x001064000800017f */
[----:B-1----:R-:W-:Y:S05]  /*8320*/  @!P0 NANOSLEEP.SYNCS 0x989680 ;  /* 0x009896800000895d */ /* 0x002fea0003900000 */
[----:B------:R-:W1:Y:S02]  /*8330*/  @!P0 SYNCS.PHASECHK.TRANS64 P0, [R7+URZ], R4 ;  /* 0x00000004070085a7 */ /* 0x000e64000800007f */
[----:B-1----:R-:W-:Y:S05]  /*8340*/  @!P0 BRA `(.L_x_176) ;  /* 0xfffffffc00f08947 */ /* 0x002fea000383ffff */
[----:B------:R-:W-:Y:S05]  /*8350*/  BRA `(.L_x_190) ;  /* 0xfffffff800d87947 */ /* 0x000fea000383ffff */
.L_x_177:
[----:B0-----:R0:W1:Y:S02]  /*8360*/  SYNCS.PHASECHK.TRANS64.TRYWAIT P0, [R10+URZ], R5 ;  /* 0x000000050a0075a7 */ /* 0x001064000800017f */
[----:B-1----:R-:W-:Y:S05]  /*8370*/  @!P0 NANOSLEEP.SYNCS 0x989680 ;  /* 0x009896800000895d */ /* 0x002fea0003900000 */
[----:B------:R-:W1:Y:S02]  /*8380*/  @!P0 SYNCS.PHASECHK.TRANS64 P0, [R10+URZ], R5 ;  /* 0x000000050a0085a7 */ /* 0x000e64000800007f */
[----:B-1----:R-:W-:Y:S05]  /*8390*/  @!P0 BRA `(.L_x_177) ;  /* 0xfffffffc00f08947 */ /* 0x002fea000383ffff */
[----:B------:R-:W-:Y:S05]  /*83a0*/  BRA `(.L_x_191) ;  /* 0xfffffff800e87947 */ /* 0x000fea000383ffff */
.L_x_178:
[----:B-1----:R1:W2:Y:S02]  /*83b0*/  SYNCS.PHASECHK.TRANS64.TRYWAIT P0, [R11+URZ], R6 ;  /* 0x000000060b0075a7 */ /* 0x0022a4000800017f */
[----:B--2---:R-:W-:Y:S05]  /*83c0*/  @!P0 NANOSLEEP.SYNCS 0x989680 ;  /* 0x009896800000895d */ /* 0x004fea0003900000 */
[----:B------:R-:W2:Y:S02]  /*83d0*/  @!P0 SYNCS.PHASECHK.TRANS64 P0, [R11+URZ], R6 ;  /* 0x000000060b0085a7 */ /* 0x000ea4000800007f */
[----:B--2---:R-:W-:Y:S05]  /*83e0*/  @!P0 BRA `(.L_x_178) ;  /* 0xfffffffc00f08947 */ /* 0x004fea000383ffff */
[----:B------:R-:W-:Y:S05]  /*83f0*/  BRA `(.L_x_192) ;  /* 0xfffffff800f07947 */ /* 0x000fea000383ffff */
.L_x_193:
[----:B------:R-:W-:-:S00]  /*8400*/  BRA `(.L_x_193) ;  /* 0xfffffffc00fc7947 */ /* 0x000fc0000383ffff */
[----:B------:R-:W-:-:S00]  /*8410*/  NOP ;  /* 0x0000000000007918 */ /* 0x000fc00000000000 */
        /* <DEDUP_REMOVED lines=14> */
.L_x_194:


//--------------------- .nv.shared._ZN7cutlass13device_kernelINS_4gemm6kernel13GemmUniversalIN4cute5tupleIJiiiiEEENS1_10collective13CollectiveMmaINS1_40MainloopSm90TmaGmmaWarpSpecializedSparseILi5ENS5_IJNS4_1CILi1EEESB_SB_EEENS1_32KernelTmaWarpSpecializedPingpongEEENS5_IJNSA_ILi64EEENSA_ILi128EEESG_EEENS_6half_tENS5_IJNS4_6LayoutINS5_IJiNS5_IJNSA_ILi2EEEiEEEiEEENS5_IJlNS5_IJSB_SK_EEElEEEEENSJ_INS5_IJNS5_IJNS5_IJNSA_ILi8EEESK_NSA_ILi4EEEEEEiEEENS5_IJNS5_IJNSA_ILi16EEESK_SR_EEEiEEEiEEENS5_IJNS5_IJNS5_IJSG_SU_NSA_ILi2048EEEEEENSA_ILi8192EEEEEENS5_IJNS5_IJSB_NSA_ILi1024EEENSA_ILi32EEEEEElEEElEEEEEEEESI_NS5_IJlSB_lEEENS4_8TiledMMAINS4_8MMA_AtomIJNS4_4SM904GMMA6SPARSE27GMMA_64x128x32_F32F16F16_SSILNS1D_5MajorE0ELS1G_0ELNS1D_7ScaleInE1ELS1H_1ELNS1D_9SparseSelE0EEEEEENSJ_ISC_NS5_IJNSA_ILi0EEES1L_S1L_EEEEENS5_IJNS4_10UnderscoreES1O_S1O_EEEEENS4_13SM90_TMA_LOADENS4_14ComposedLayoutINS4_7SwizzleILi3ELi4ELi3EEENS4_25smem_sparse_ptr_flag_bitsILi2ELi16EEENSJ_INS5_IJNS5_IJSB_SQ_EEENS5_IJSK_SF_EEEEEENS5_IJNS5_IJS1L_SG_EEESN_EEEEEEEvNS4_8identityES1R_NS1S_IS1U_NS4_18smem_ptr_flag_bitsILi16EEENSJ_INS5_IJSQ_SF_EEENS5_IJSF_SB_EEEEEEEvS24_EENS_8epilogue10collective6detail29Sm90TmaWarpSpecializedAdapterINS2D_15DefaultEpilogueIfNS5_IJSB_llEEES2H_NS2C_6thread17LinearCombinationIfLi1EffLNS2I_9ScaleType4KindE0ELNS_15FloatRoundStyleE2EfEENS1_15EpilogueDefaultEEEEEvvEEEEvNT_6ParamsE --------------------------
	.section	.nv.shared._ZN7cutlass13device_kernelINS_4gemm6kernel13GemmUniversalIN4cute5tupleIJiiiiEEENS1_10collective13CollectiveMmaINS1_40MainloopSm90TmaGmmaWarpSpecializedSparseILi5ENS5_IJNS4_1CILi1EEESB_SB_EEENS1_32KernelTmaWarpSpecializedPingpongEEENS5_IJNSA_ILi64EEENSA_ILi128EEESG_EEENS_6half_tENS5_IJNS4_6LayoutINS5_IJiNS5_IJNSA_ILi2EEEiEEEiEEENS5_IJlNS5_IJSB_SK_EEElEEEEENSJ_INS5_IJNS5_IJNS5_IJNSA_ILi8EEESK_NSA_ILi4EEEEEEiEEENS5_IJNS5_IJNSA_ILi16EEESK_SR_EEEiEEEiEEENS5_IJNS5_IJNS5_IJSG_SU_NSA_ILi2048EEEEEENSA_ILi8192EEEEEENS5_IJNS5_IJSB_NSA_ILi1024EEENSA_ILi32EEEEEElEEElEEEEEEEESI_NS5_IJlSB_lEEENS4_8TiledMMAINS4_8MMA_AtomIJNS4_4SM904GMMA6SPARSE27GMMA_64x128x32_F32F16F16_SSILNS1D_5MajorE0ELS1G_0ELNS1D_7ScaleInE1ELS1H_1ELNS1D_9SparseSelE0EEEEEENSJ_ISC_NS5_IJNSA_ILi0EEES1L_S1L_EEEEENS5_IJNS4_10UnderscoreES1O_S1O_EEEEENS4_13SM90_TMA_LOADENS4_14ComposedLayoutINS4_7SwizzleILi3ELi4ELi3EEENS4_25smem_sparse_ptr_flag_bitsILi2ELi16EEENSJ_INS5_IJNS5_IJSB_SQ_EEENS5_IJSK_SF_EEEEEENS5_IJNS5_IJS1L_SG_EEESN_EEEEEEEvNS4_8identityES1R_NS1S_IS1U_NS4_18smem_ptr_flag_bitsILi16EEENSJ_INS5_IJSQ_SF_EEENS5_IJSF_SB_EEEEEEEvS24_EENS_8epilogue10collective6detail29Sm90TmaWarpSpecializedAdapterINS2D_15DefaultEpilogueIfNS5_IJSB_llEEES2H_NS2C_6thread17LinearCombinationIfLi1EffLNS2I_9ScaleType4KindE0ELNS_15FloatRoundStyleE2EfEENS1_15EpilogueDefaultEEEEEvvEEEEvNT_6ParamsE,"aw",@nobits
	.sectionflags	@""
	.align	16
	.zero		1024


//--------------------- .nv.shared.reserved.0     --------------------------
	.section	.nv.shared.reserved.0,"aw",@nobits
	.weak		__nv_reservedSMEM_offset_0_alias
	.size		__nv_reservedSMEM_offset_0_alias, 0, 0
	.other		__nv_reservedSMEM_offset_0_alias,@"STO_CUDA_RESERVED_SHARED STV_DEFAULT"
__nv_reservedSMEM_offset_0_alias:
	.zero		0


//--------------------- .nv.global                --------------------------
	.section	.nv.global,"aw",@nobits
.nv.global:
	.type		_ZN39_INTERNAL_ec30db98_4_k_cu_6372353f_26104cute1_E,@object
	.size		_ZN39_INTERNAL_ec30db98_4_k_cu_6372353f_26104cute1_E,(_ZN39_INTERNAL_ec30db98_4_k_cu_6372353f_26104cuda3std3__45__cpo6cbeginE - _ZN39_INTERNAL_ec30db98_4_k_cu_6372353f_26104cute1_E)
_ZN39_INTERNAL_ec30db98_4_k_cu_6372353f_26104cute1_E:
	.zero		1
	.type		_ZN39_INTERNAL_ec30db98_4_k_cu_6372353f_26104cuda3std3__45__cpo6cbeginE,@object
	.size		_ZN39_INTERNAL_ec30db98_4_k_cu_6372353f_26104cuda3std3__45__cpo6cbeginE,(_ZN39_INTERNAL_ec30db98_4_k_cu_6372353f_26104cuda3std3__48in_placeE - _ZN39_INTERNAL_ec30db98_4_k_cu_6372353f_26104cuda3std3__45__cpo6cbeginE)
_ZN39_INTERNAL_ec30db98_4_k_cu_6372353f_26104cuda3std3__45__cpo6cbeginE:
	.zero		1
	.type		_ZN39_INTERNAL_ec30db98_4_k_cu_6372353f_26104cuda3std3__48in_placeE,@object
	.size		_ZN39_INTERNAL_ec30db98_4_k_cu_6372353f_26104cuda3std3__48in_placeE,(_ZN39_INTERNAL_ec30db98_4_k_cu_6372353f_26104cuda3std6ranges3__45__cpo9iter_moveE - _ZN39_INTERNAL_ec30db98_4_k_cu_6372353f_26104cuda3std3__48in_placeE)
_ZN39_INTERNAL_ec30db98_4_k_cu_6372353f_26104cuda3std3__48in_placeE:
	.zero		1
	.type		_ZN39_INTERNAL_ec30db98_4_k_cu_6372353f_26104cuda3std6ranges3__45__cpo9iter_moveE,@object
	.size		_ZN39_INTERNAL_ec30db98_4_k_cu_6372353f_26104cuda3std6ranges3__45__cpo9iter_moveE,(_ZN39_INTERNAL_ec30db98_4_k_cu_6372353f_26104cuda3std3__45__cpo5beginE - _ZN39_INTERNAL_ec30db98_4_k_cu_6372353f_26104cuda3std6ranges3__45__cpo9iter_moveE)
_ZN39_INTERNAL_ec30db98_4_k_cu_6372353f_26104cuda3std6ranges3__45__cpo9iter_moveE:
	.zero		1
	.type		_ZN39_INTERNAL_ec30db98_4_k_cu_6372353f_26104cuda3std3__45__cpo5beginE,@object
	.size		_ZN39_INTERNAL_ec30db98_4_k_cu_6372353f_26104cuda3std3__45__cpo5beginE,(_ZN39_INTERNAL_ec30db98_4_k_cu_6372353f_26104cuda3std3__441_GLOBAL__N__ec30db98_4_k_cu_6372353f_26106ignoreE - _ZN39_INTERNAL_ec30db98_4_k_cu_6372353f_26104cuda3std3__45__cpo5beginE)
_ZN39_INTERNAL_ec30db98_4_k_cu_6372353f_26104cuda3std3__45__cpo5beginE:
	.zero		1
	.type		_ZN39_INTERNAL_ec30db98_4_k_cu_6372353f_26104cuda3std3__441_GLOBAL__N__ec30db98_4_k_cu_6372353f_26106ignoreE,@object
	.size		_ZN39_INTERNAL_ec30db98_4_k_cu_6372353f_26104cuda3std3__441_GLOBAL__N__ec30db98_4_k_cu_6372353f_26106ignoreE,(_ZN39_INTERNAL_ec30db98_4_k_cu_6372353f_26104cute7productE - _ZN39_INTERNAL_ec30db98_4_k_cu_6372353f_26104cuda3std3__441_GLOBAL__N__ec30db98_4_k_cu_6372353f_26106ignoreE)
_ZN39_INTERNAL_ec30db98_4_k_cu_6372353f_26104cuda3std3__441_GLOBAL__N__ec30db98_4_k_cu_6372353f_26106ignoreE:
	.zero		1
	.type		_ZN39_INTERNAL_ec30db98_4_k_cu_6372353f_26104cute7productE,@object
	.size		_ZN39_INTERNAL_ec30db98_4_k_cu_6372353f_26104cute7productE,(_ZN39_INTERNAL_ec30db98_4_k_cu_6372353f_26104cuda3std3__45__cpo3endE - _ZN39_INTERNAL_ec30db98_4_k_cu_6372353f_26104cute7productE)
_ZN39_INTERNAL_ec30db98_4_k_cu_6372353f_26104cute7productE:
	.zero		1
	.type		_ZN39_INTERNAL_ec30db98_4_k_cu_6372353f_26104cuda3std3__45__cpo3endE,@object
	.size		_ZN39_INTERNAL_ec30db98_4_k_cu_6372353f_26104cuda3std3__45__cpo3endE,(_ZN39_INTERNAL_ec30db98_4_k_cu_6372353f_26104cuda3std3__419piecewise_constructE - _ZN39_INTERNAL_ec30db98_4_k_cu_6372353f_26104cuda3std3__45__cpo3endE)
_ZN39_INTERNAL_ec30db98_4_k_cu_6372353f_26104cuda3std3__45__cpo3endE:
	.zero		1
	.type		_ZN39_INTERNAL_ec30db98_4_k_cu_6372353f_26104cuda3std3__419piecewise_constructE,@object
	.size		_ZN39_INTERNAL_ec30db98_4_k_cu_6372353f_26104cuda3std3__419piecewise_constructE,(_ZN39_INTERNAL_ec30db98_4_k_cu_6372353f_26104cuda3std3__45__cpo4cendE - _ZN39_INTERNAL_ec30db98_4_k_cu_6372353f_26104cuda3std3__419piecewise_constructE)
_ZN39_INTERNAL_ec30db98_4_k_cu_6372353f_26104cuda3std3__419piecewise_constructE:
	.zero		1
	.type		_ZN39_INTERNAL_ec30db98_4_k_cu_6372353f_26104cuda3std3__45__cpo4cendE,@object
	.size		_ZN39_INTERNAL_ec30db98_4_k_cu_6372353f_26104cuda3std3__45__cpo4cendE,(_ZN39_INTERNAL_ec30db98_4_k_cu_6372353f_26104cuda3std6ranges3__45__cpo4swapE - _ZN39_INTERNAL_ec30db98_4_k_cu_6372353f_26104cuda3std3__45__cpo4cendE)
_ZN39_INTERNAL_ec30db98_4_k_cu_6372353f_26104cuda3std3__45__cpo4cendE:
	.zero		1
	.type		_ZN39_INTERNAL_ec30db98_4_k_cu_6372353f_26104cuda3std6ranges3__45__cpo4swapE,@object
	.size		_ZN39_INTERNAL_ec30db98_4_k_cu_6372353f_26104cuda3std6ranges3__45__cpo4swapE,(.L_7 - _ZN39_INTERNAL_ec30db98_4_k_cu_6372353f_26104cuda3std6ranges3__45__cpo4swapE)
_ZN39_INTERNAL_ec30db98_4_k_cu_6372353f_26104cuda3std6ranges3__45__cpo4swapE:
	.zero		1
.L_7:


//--------------------- .nv.constant0._ZN7cutlass13device_kernelINS_4gemm6kernel13GemmUniversalIN4cute5tupleIJiiiiEEENS1_10collective13CollectiveMmaINS1_40MainloopSm90TmaGmmaWarpSpecializedSparseILi5ENS5_IJNS4_1CILi1EEESB_SB_EEENS1_32KernelTmaWarpSpecializedPingpongEEENS5_IJNSA_ILi64EEENSA_ILi128EEESG_EEENS_6half_tENS5_IJNS4_6LayoutINS5_IJiNS5_IJNSA_ILi2EEEiEEEiEEENS5_IJlNS5_IJSB_SK_EEElEEEEENSJ_INS5_IJNS5_IJNS5_IJNSA_ILi8EEESK_NSA_ILi4EEEEEEiEEENS5_IJNS5_IJNSA_ILi16EEESK_SR_EEEiEEEiEEENS5_IJNS5_IJNS5_IJSG_SU_NSA_ILi2048EEEEEENSA_ILi8192EEEEEENS5_IJNS5_IJSB_NSA_ILi1024EEENSA_ILi32EEEEEElEEElEEEEEEEESI_NS5_IJlSB_lEEENS4_8TiledMMAINS4_8MMA_AtomIJNS4_4SM904GMMA6SPARSE27GMMA_64x128x32_F32F16F16_SSILNS1D_5MajorE0ELS1G_0ELNS1D_7ScaleInE1ELS1H_1ELNS1D_9SparseSelE0EEEEEENSJ_ISC_NS5_IJNSA_ILi0EEES1L_S1L_EEEEENS5_IJNS4_10UnderscoreES1O_S1O_EEEEENS4_13SM90_TMA_LOADENS4_14ComposedLayoutINS4_7SwizzleILi3ELi4ELi3EEENS4_25smem_sparse_ptr_flag_bitsILi2ELi16EEENSJ_INS5_IJNS5_IJSB_SQ_EEENS5_IJSK_SF_EEEEEENS5_IJNS5_IJS1L_SG_EEESN_EEEEEEEvNS4_8identityES1R_NS1S_IS1U_NS4_18smem_ptr_flag_bitsILi16EEENSJ_INS5_IJSQ_SF_EEENS5_IJSF_SB_EEEEEEEvS24_EENS_8epilogue10collective6detail29Sm90TmaWarpSpecializedAdapterINS2D_15DefaultEpilogueIfNS5_IJSB_llEEES2H_NS2C_6thread17LinearCombinationIfLi1EffLNS2I_9ScaleType4KindE0ELNS_15FloatRoundStyleE2EfEENS1_15EpilogueDefaultEEEEEvvEEEEvNT_6ParamsE --------------------------
	.section	.nv.constant0._ZN7cutlass13device_kernelINS_4gemm6kernel13GemmUniversalIN4cute5tupleIJiiiiEEENS1_10collective13CollectiveMmaINS1_40MainloopSm90TmaGmmaWarpSpecializedSparseILi5ENS5_IJNS4_1CILi1EEESB_SB_EEENS1_32KernelTmaWarpSpecializedPingpongEEENS5_IJNSA_ILi64EEENSA_ILi128EEESG_EEENS_6half_tENS5_IJNS4_6LayoutINS5_IJiNS5_IJNSA_ILi2EEEiEEEiEEENS5_IJlNS5_IJSB_SK_EEElEEEEENSJ_INS5_IJNS5_IJNS5_IJNSA_ILi8EEESK_NSA_ILi4EEEEEEiEEENS5_IJNS5_IJNSA_ILi16EEESK_SR_EEEiEEEiEEENS5_IJNS5_IJNS5_IJSG_SU_NSA_ILi2048EEEEEENSA_ILi8192EEEEEENS5_IJNS5_IJSB_NSA_ILi1024EEENSA_ILi32EEEEEElEEElEEEEEEEESI_NS5_IJlSB_lEEENS4_8TiledMMAINS4_8MMA_AtomIJNS4_4SM904GMMA6SPARSE27GMMA_64x128x32_F32F16F16_SSILNS1D_5MajorE0ELS1G_0ELNS1D_7ScaleInE1ELS1H_1ELNS1D_9SparseSelE0EEEEEENSJ_ISC_NS5_IJNSA_ILi0EEES1L_S1L_EEEEENS5_IJNS4_10UnderscoreES1O_S1O_EEEEENS4_13SM90_TMA_LOADENS4_14ComposedLayoutINS4_7SwizzleILi3ELi4ELi3EEENS4_25smem_sparse_ptr_flag_bitsILi2ELi16EEENSJ_INS5_IJNS5_IJSB_SQ_EEENS5_IJSK_SF_EEEEEENS5_IJNS5_IJS1L_SG_EEESN_EEEEEEEvNS4_8identityES1R_NS1S_IS1U_NS4_18smem_ptr_flag_bitsILi16EEENSJ_INS5_IJSQ_SF_EEENS5_IJSF_SB_EEEEEEEvS24_EENS_8epilogue10collective6detail29Sm90TmaWarpSpecializedAdapterINS2D_15DefaultEpilogueIfNS5_IJSB_llEEES2H_NS2C_6thread17LinearCombinationIfLi1EffLNS2I_9ScaleType4KindE0ELNS_15FloatRoundStyleE2EfEENS1_15EpilogueDefaultEEEEEvvEEEEvNT_6ParamsE,"a",@progbits
	.sectionflags	@""
	.align	4
.nv.constant0._ZN7cutlass13device_kernelINS_4gemm6kernel13GemmUniversalIN4cute5tupleIJiiiiEEENS1_10collective13CollectiveMmaINS1_40MainloopSm90TmaGmmaWarpSpecializedSparseILi5ENS5_IJNS4_1CILi1EEESB_SB_EEENS1_32KernelTmaWarpSpecializedPingpongEEENS5_IJNSA_ILi64EEENSA_ILi128EEESG_EEENS_6half_tENS5_IJNS4_6LayoutINS5_IJiNS5_IJNSA_ILi2EEEiEEEiEEENS5_IJlNS5_IJSB_SK_EEElEEEEENSJ_INS5_IJNS5_IJNS5_IJNSA_ILi8EEESK_NSA_ILi4EEEEEEiEEENS5_IJNS5_IJNSA_ILi16EEESK_SR_EEEiEEEiEEENS5_IJNS5_IJNS5_IJSG_SU_NSA_ILi2048EEEEEENSA_ILi8192EEEEEENS5_IJNS5_IJSB_NSA_ILi1024EEENSA_ILi32EEEEEElEEElEEEEEEEESI_NS5_IJlSB_lEEENS4_8TiledMMAINS4_8MMA_AtomIJNS4_4SM904GMMA6SPARSE27GMMA_64x128x32_F32F16F16_SSILNS1D_5MajorE0ELS1G_0ELNS1D_7ScaleInE1ELS1H_1ELNS1D_9SparseSelE0EEEEEENSJ_ISC_NS5_IJNSA_ILi0EEES1L_S1L_EEEEENS5_IJNS4_10UnderscoreES1O_S1O_EEEEENS4_13SM90_TMA_LOADENS4_14ComposedLayoutINS4_7SwizzleILi3ELi4ELi3EEENS4_25smem_sparse_ptr_flag_bitsILi2ELi16EEENSJ_INS5_IJNS5_IJSB_SQ_EEENS5_IJSK_SF_EEEEEENS5_IJNS5_IJS1L_SG_EEESN_EEEEEEEvNS4_8identityES1R_NS1S_IS1U_NS4_18smem_ptr_flag_bitsILi16EEENSJ_INS5_IJSQ_SF_EEENS5_IJSF_SB_EEEEEEEvS24_EENS_8epilogue10collective6detail29Sm90TmaWarpSpecializedAdapterINS2D_15DefaultEpilogueIfNS5_IJSB_llEEES2H_NS2C_6thread17LinearCombinationIfLi1EffLNS2I_9ScaleType4KindE0ELNS_15FloatRoundStyleE2EfEENS1_15EpilogueDefaultEEEEEvvEEEEvNT_6ParamsE:
	.zero		1920


//--------------------- SYMBOLS --------------------------

	.type		.nv.reservedSmem.offset0,@object
	.size		.nv.reservedSmem.offset0,0x4
